//
// Generated by NVIDIA NVVM Compiler
//
// Compiler Build ID: CL-36424714
// Cuda compilation tools, release 13.0, V13.0.88
// Based on NVVM 20.0.0
//

.version 9.0
.target sm_100
.address_size 64

	// .globl	_Z5sobelPhS_jjj
.const .align 4 .b8 mask[200] = {255, 255, 255, 255, 252, 255, 255, 255, 250, 255, 255, 255, 252, 255, 255, 255, 255, 255, 255, 255, 254, 255, 255, 255, 248, 255, 255, 255, 244, 255, 255, 255, 248, 255, 255, 255, 254, 255, 255, 255, 0, 0, 0, 0, 0, 0, 0, 0, 0, 0, 0, 0, 0, 0, 0, 0, 0, 0, 0, 0, 2, 0, 0, 0, 8, 0, 0, 0, 12, 0, 0, 0, 8, 0, 0, 0, 2, 0, 0, 0, 1, 0, 0, 0, 4, 0, 0, 0, 6, 0, 0, 0, 4, 0, 0, 0, 1, 0, 0, 0, 255, 255, 255, 255, 254, 255, 255, 255, 0, 0, 0, 0, 2, 0, 0, 0, 1, 0, 0, 0, 252, 255, 255, 255, 248, 255, 255, 255, 0, 0, 0, 0, 8, 0, 0, 0, 4, 0, 0, 0, 250, 255, 255, 255, 244, 255, 255, 255, 0, 0, 0, 0, 12, 0, 0, 0, 6, 0, 0, 0, 252, 255, 255, 255, 248, 255, 255, 255, 0, 0, 0, 0, 8, 0, 0, 0, 4, 0, 0, 0, 255, 255, 255, 255, 254, 255, 255, 255, 0, 0, 0, 0, 2, 0, 0, 0, 1};

.visible .entry _Z5sobelPhS_jjj(
	.param .u64 .ptr .align 1 _Z5sobelPhS_jjj_param_0,
	.param .u64 .ptr .align 1 _Z5sobelPhS_jjj_param_1,
	.param .u32 _Z5sobelPhS_jjj_param_2,
	.param .u32 _Z5sobelPhS_jjj_param_3,
	.param .u32 _Z5sobelPhS_jjj_param_4
)
{
	.reg .pred 	%p<186>;
	.reg .b32 	%r<680>;
	.reg .b64 	%rd<312>;
	.reg .b64 	%fd<612>;

	ld.param.u64 	%rd3, [_Z5sobelPhS_jjj_param_0];
	ld.param.u32 	%r16, [_Z5sobelPhS_jjj_param_3];
	ld.param.u32 	%r17, [_Z5sobelPhS_jjj_param_4];
	cvta.to.global.u64 	%rd1, %rd3;
	mov.u32 	%r18, %ctaid.x;
	mov.u32 	%r19, %ntid.x;
	mov.u32 	%r20, %tid.x;
	mad.lo.s32 	%r1, %r18, %r19, %r20;
	setp.ge.u32 	%p15, %r1, %r16;
	@%p15 bra 	$L__BB0_103;
	ld.param.u32 	%r626, [_Z5sobelPhS_jjj_param_2];
	mov.u32 	%r21, %ctaid.y;
	mov.u32 	%r22, %ntid.y;
	mov.u32 	%r23, %tid.y;
	mad.lo.s32 	%r2, %r21, %r22, %r23;
	setp.ge.u32 	%p16, %r2, %r626;
	@%p16 bra 	$L__BB0_103;
	ld.param.u32 	%r652, [_Z5sobelPhS_jjj_param_3];
	ld.param.u32 	%r627, [_Z5sobelPhS_jjj_param_2];
	add.s32 	%r24, %r2, -2;
	setp.gt.u32 	%p17, %r2, 1;
	setp.lt.u32 	%p18, %r24, %r627;
	and.pred  	%p1, %p17, %p18;
	mul.lo.s32 	%r3, %r24, %r652;
	add.s32 	%r4, %r1, -2;
	setp.gt.s32 	%p20, %r1, 1;
	setp.lt.u32 	%p21, %r4, %r652;
	and.pred  	%p22, %p20, %p21;
	and.pred  	%p2, %p22, %p1;
	mov.f64 	%fd465, 0d0000000000000000;
	not.pred 	%p23, %p2;
	mov.f64 	%fd466, %fd465;
	mov.f64 	%fd467, %fd465;
	@%p23 bra 	$L__BB0_4;
	add.s32 	%r25, %r4, %r3;
	mul.lo.s32 	%r26, %r25, %r17;
	add.s32 	%r27, %r26, 2;
	cvt.u64.u32 	%rd4, %r27;
	add.s64 	%rd5, %rd1, %rd4;
	ld.global.u8 	%r28, [%rd5];
	add.s32 	%r29, %r26, 1;
	cvt.u64.u32 	%rd6, %r29;
	add.s64 	%rd7, %rd1, %rd6;
	ld.global.u8 	%r30, [%rd7];
	cvt.u64.u32 	%rd8, %r26;
	add.s64 	%rd9, %rd1, %rd8;
	ld.global.u8 	%r31, [%rd9];
	ld.const.u32 	%r32, [mask];
	mul.lo.s32 	%r33, %r32, %r28;
	cvt.rn.f64.s32 	%fd465, %r33;
	mul.lo.s32 	%r34, %r32, %r30;
	cvt.rn.f64.s32 	%fd466, %r34;
	mul.lo.s32 	%r35, %r32, %r31;
	cvt.rn.f64.s32 	%fd467, %r35;
$L__BB0_4:
	ld.param.u32 	%r653, [_Z5sobelPhS_jjj_param_3];
	add.s32 	%r5, %r1, -1;
	setp.gt.s32 	%p24, %r1, 0;
	setp.lt.u32 	%p25, %r5, %r653;
	and.pred  	%p26, %p24, %p25;
	and.pred  	%p3, %p26, %p1;
	not.pred 	%p27, %p3;
	@%p27 bra 	$L__BB0_6;
	add.s32 	%r36, %r5, %r3;
	mul.lo.s32 	%r37, %r36, %r17;
	add.s32 	%r38, %r37, 2;
	cvt.u64.u32 	%rd10, %r38;
	add.s64 	%rd11, %rd1, %rd10;
	ld.global.u8 	%r39, [%rd11];
	add.s32 	%r40, %r37, 1;
	cvt.u64.u32 	%rd12, %r40;
	add.s64 	%rd13, %rd1, %rd12;
	ld.global.u8 	%r41, [%rd13];
	cvt.u64.u32 	%rd14, %r37;
	add.s64 	%rd15, %rd1, %rd14;
	ld.global.u8 	%r42, [%rd15];
	ld.const.u32 	%r43, [mask+20];
	mul.lo.s32 	%r44, %r43, %r39;
	cvt.rn.f64.s32 	%fd302, %r44;
	add.f64 	%fd465, %fd465, %fd302;
	mul.lo.s32 	%r45, %r43, %r41;
	cvt.rn.f64.s32 	%fd303, %r45;
	add.f64 	%fd466, %fd466, %fd303;
	mul.lo.s32 	%r46, %r43, %r42;
	cvt.rn.f64.s32 	%fd304, %r46;
	add.f64 	%fd467, %fd467, %fd304;
$L__BB0_6:
	setp.gt.s32 	%p28, %r1, -1;
	and.pred  	%p4, %p28, %p1;
	not.pred 	%p29, %p4;
	@%p29 bra 	$L__BB0_8;
	add.s32 	%r47, %r1, %r3;
	mul.lo.s32 	%r48, %r47, %r17;
	add.s32 	%r49, %r48, 2;
	cvt.u64.u32 	%rd16, %r49;
	add.s64 	%rd17, %rd1, %rd16;
	ld.global.u8 	%r50, [%rd17];
	add.s32 	%r51, %r48, 1;
	cvt.u64.u32 	%rd18, %r51;
	add.s64 	%rd19, %rd1, %rd18;
	ld.global.u8 	%r52, [%rd19];
	cvt.u64.u32 	%rd20, %r48;
	add.s64 	%rd21, %rd1, %rd20;
	ld.global.u8 	%r53, [%rd21];
	ld.const.u32 	%r54, [mask+40];
	mul.lo.s32 	%r55, %r54, %r50;
	cvt.rn.f64.s32 	%fd305, %r55;
	add.f64 	%fd465, %fd465, %fd305;
	mul.lo.s32 	%r56, %r54, %r52;
	cvt.rn.f64.s32 	%fd306, %r56;
	add.f64 	%fd466, %fd466, %fd306;
	mul.lo.s32 	%r57, %r54, %r53;
	cvt.rn.f64.s32 	%fd307, %r57;
	add.f64 	%fd467, %fd467, %fd307;
$L__BB0_8:
	ld.param.u32 	%r654, [_Z5sobelPhS_jjj_param_3];
	ld.param.u32 	%r628, [_Z5sobelPhS_jjj_param_2];
	add.s32 	%r6, %r1, 1;
	setp.gt.s32 	%p30, %r1, -2;
	setp.lt.u32 	%p31, %r6, %r654;
	and.pred  	%p32, %p30, %p31;
	setp.gt.u32 	%p33, %r2, 1;
	setp.lt.u32 	%p34, %r24, %r628;
	and.pred  	%p35, %p33, %p34;
	and.pred  	%p5, %p32, %p35;
	not.pred 	%p37, %p5;
	@%p37 bra 	$L__BB0_10;
	add.s32 	%r59, %r6, %r3;
	mul.lo.s32 	%r60, %r59, %r17;
	add.s32 	%r61, %r60, 2;
	cvt.u64.u32 	%rd22, %r61;
	add.s64 	%rd23, %rd1, %rd22;
	ld.global.u8 	%r62, [%rd23];
	add.s32 	%r63, %r60, 1;
	cvt.u64.u32 	%rd24, %r63;
	add.s64 	%rd25, %rd1, %rd24;
	ld.global.u8 	%r64, [%rd25];
	cvt.u64.u32 	%rd26, %r60;
	add.s64 	%rd27, %rd1, %rd26;
	ld.global.u8 	%r65, [%rd27];
	ld.const.u32 	%r66, [mask+60];
	mul.lo.s32 	%r67, %r66, %r62;
	cvt.rn.f64.s32 	%fd308, %r67;
	add.f64 	%fd465, %fd465, %fd308;
	mul.lo.s32 	%r68, %r66, %r64;
	cvt.rn.f64.s32 	%fd309, %r68;
	add.f64 	%fd466, %fd466, %fd309;
	mul.lo.s32 	%r69, %r66, %r65;
	cvt.rn.f64.s32 	%fd310, %r69;
	add.f64 	%fd467, %fd467, %fd310;
$L__BB0_10:
	ld.param.u32 	%r655, [_Z5sobelPhS_jjj_param_3];
	ld.param.u32 	%r629, [_Z5sobelPhS_jjj_param_2];
	add.s32 	%r7, %r1, 2;
	setp.gt.s32 	%p38, %r1, -3;
	setp.lt.u32 	%p39, %r7, %r655;
	and.pred  	%p40, %p38, %p39;
	setp.gt.u32 	%p41, %r2, 1;
	add.s32 	%r70, %r2, -2;
	setp.lt.u32 	%p42, %r70, %r629;
	and.pred  	%p43, %p41, %p42;
	and.pred  	%p6, %p40, %p43;
	not.pred 	%p45, %p6;
	@%p45 bra 	$L__BB0_12;
	add.s32 	%r71, %r7, %r3;
	mul.lo.s32 	%r72, %r71, %r17;
	add.s32 	%r73, %r72, 2;
	cvt.u64.u32 	%rd28, %r73;
	add.s64 	%rd29, %rd1, %rd28;
	ld.global.u8 	%r74, [%rd29];
	add.s32 	%r75, %r72, 1;
	cvt.u64.u32 	%rd30, %r75;
	add.s64 	%rd31, %rd1, %rd30;
	ld.global.u8 	%r76, [%rd31];
	cvt.u64.u32 	%rd32, %r72;
	add.s64 	%rd33, %rd1, %rd32;
	ld.global.u8 	%r77, [%rd33];
	ld.const.u32 	%r78, [mask+80];
	mul.lo.s32 	%r79, %r78, %r74;
	cvt.rn.f64.s32 	%fd311, %r79;
	add.f64 	%fd465, %fd465, %fd311;
	mul.lo.s32 	%r80, %r78, %r76;
	cvt.rn.f64.s32 	%fd312, %r80;
	add.f64 	%fd466, %fd466, %fd312;
	mul.lo.s32 	%r81, %r78, %r77;
	cvt.rn.f64.s32 	%fd313, %r81;
	add.f64 	%fd467, %fd467, %fd313;
$L__BB0_12:
	ld.param.u32 	%r656, [_Z5sobelPhS_jjj_param_3];
	ld.param.u32 	%r630, [_Z5sobelPhS_jjj_param_2];
	add.s32 	%r8, %r2, -1;
	setp.ge.u32 	%p46, %r8, %r630;
	add.s32 	%r9, %r3, %r656;
	setp.lt.s32 	%p47, %r1, 2;
	setp.ge.u32 	%p48, %r4, %r656;
	or.pred  	%p49, %p48, %p46;
	or.pred  	%p50, %p49, %p47;
	@%p50 bra 	$L__BB0_14;
	add.s32 	%r82, %r4, %r9;
	mul.lo.s32 	%r83, %r82, %r17;
	add.s32 	%r84, %r83, 2;
	cvt.u64.u32 	%rd34, %r84;
	add.s64 	%rd35, %rd1, %rd34;
	ld.global.u8 	%r85, [%rd35];
	add.s32 	%r86, %r83, 1;
	cvt.u64.u32 	%rd36, %r86;
	add.s64 	%rd37, %rd1, %rd36;
	ld.global.u8 	%r87, [%rd37];
	cvt.u64.u32 	%rd38, %r83;
	add.s64 	%rd39, %rd1, %rd38;
	ld.global.u8 	%r88, [%rd39];
	ld.const.u32 	%r89, [mask+4];
	mul.lo.s32 	%r90, %r89, %r85;
	cvt.rn.f64.s32 	%fd314, %r90;
	add.f64 	%fd465, %fd465, %fd314;
	mul.lo.s32 	%r91, %r89, %r87;
	cvt.rn.f64.s32 	%fd315, %r91;
	add.f64 	%fd466, %fd466, %fd315;
	mul.lo.s32 	%r92, %r89, %r88;
	cvt.rn.f64.s32 	%fd316, %r92;
	add.f64 	%fd467, %fd467, %fd316;
$L__BB0_14:
	ld.param.u32 	%r657, [_Z5sobelPhS_jjj_param_3];
	ld.param.u32 	%r631, [_Z5sobelPhS_jjj_param_2];
	setp.ge.u32 	%p51, %r8, %r631;
	setp.lt.s32 	%p52, %r1, 1;
	setp.ge.u32 	%p53, %r5, %r657;
	or.pred  	%p54, %p53, %p51;
	or.pred  	%p55, %p54, %p52;
	@%p55 bra 	$L__BB0_16;
	add.s32 	%r93, %r5, %r9;
	mul.lo.s32 	%r94, %r93, %r17;
	add.s32 	%r95, %r94, 2;
	cvt.u64.u32 	%rd40, %r95;
	add.s64 	%rd41, %rd1, %rd40;
	ld.global.u8 	%r96, [%rd41];
	add.s32 	%r97, %r94, 1;
	cvt.u64.u32 	%rd42, %r97;
	add.s64 	%rd43, %rd1, %rd42;
	ld.global.u8 	%r98, [%rd43];
	cvt.u64.u32 	%rd44, %r94;
	add.s64 	%rd45, %rd1, %rd44;
	ld.global.u8 	%r99, [%rd45];
	ld.const.u32 	%r100, [mask+24];
	mul.lo.s32 	%r101, %r100, %r96;
	cvt.rn.f64.s32 	%fd317, %r101;
	add.f64 	%fd465, %fd465, %fd317;
	mul.lo.s32 	%r102, %r100, %r98;
	cvt.rn.f64.s32 	%fd318, %r102;
	add.f64 	%fd466, %fd466, %fd318;
	mul.lo.s32 	%r103, %r100, %r99;
	cvt.rn.f64.s32 	%fd319, %r103;
	add.f64 	%fd467, %fd467, %fd319;
$L__BB0_16:
	ld.param.u32 	%r632, [_Z5sobelPhS_jjj_param_2];
	setp.ge.u32 	%p56, %r8, %r632;
	setp.lt.s32 	%p57, %r1, 0;
	or.pred  	%p58, %p57, %p56;
	@%p58 bra 	$L__BB0_18;
	add.s32 	%r104, %r1, %r9;
	mul.lo.s32 	%r105, %r104, %r17;
	add.s32 	%r106, %r105, 2;
	cvt.u64.u32 	%rd46, %r106;
	add.s64 	%rd47, %rd1, %rd46;
	ld.global.u8 	%r107, [%rd47];
	add.s32 	%r108, %r105, 1;
	cvt.u64.u32 	%rd48, %r108;
	add.s64 	%rd49, %rd1, %rd48;
	ld.global.u8 	%r109, [%rd49];
	cvt.u64.u32 	%rd50, %r105;
	add.s64 	%rd51, %rd1, %rd50;
	ld.global.u8 	%r110, [%rd51];
	ld.const.u32 	%r111, [mask+44];
	mul.lo.s32 	%r112, %r111, %r107;
	cvt.rn.f64.s32 	%fd320, %r112;
	add.f64 	%fd465, %fd465, %fd320;
	mul.lo.s32 	%r113, %r111, %r109;
	cvt.rn.f64.s32 	%fd321, %r113;
	add.f64 	%fd466, %fd466, %fd321;
	mul.lo.s32 	%r114, %r111, %r110;
	cvt.rn.f64.s32 	%fd322, %r114;
	add.f64 	%fd467, %fd467, %fd322;
$L__BB0_18:
	ld.param.u32 	%r658, [_Z5sobelPhS_jjj_param_3];
	ld.param.u32 	%r633, [_Z5sobelPhS_jjj_param_2];
	setp.ge.u32 	%p59, %r8, %r633;
	setp.lt.s32 	%p60, %r1, -1;
	setp.ge.u32 	%p61, %r6, %r658;
	or.pred  	%p62, %p61, %p59;
	or.pred  	%p63, %p62, %p60;
	@%p63 bra 	$L__BB0_20;
	add.s32 	%r115, %r6, %r9;
	mul.lo.s32 	%r116, %r115, %r17;
	add.s32 	%r117, %r116, 2;
	cvt.u64.u32 	%rd52, %r117;
	add.s64 	%rd53, %rd1, %rd52;
	ld.global.u8 	%r118, [%rd53];
	add.s32 	%r119, %r116, 1;
	cvt.u64.u32 	%rd54, %r119;
	add.s64 	%rd55, %rd1, %rd54;
	ld.global.u8 	%r120, [%rd55];
	cvt.u64.u32 	%rd56, %r116;
	add.s64 	%rd57, %rd1, %rd56;
	ld.global.u8 	%r121, [%rd57];
	ld.const.u32 	%r122, [mask+64];
	mul.lo.s32 	%r123, %r122, %r118;
	cvt.rn.f64.s32 	%fd323, %r123;
	add.f64 	%fd465, %fd465, %fd323;
	mul.lo.s32 	%r124, %r122, %r120;
	cvt.rn.f64.s32 	%fd324, %r124;
	add.f64 	%fd466, %fd466, %fd324;
	mul.lo.s32 	%r125, %r122, %r121;
	cvt.rn.f64.s32 	%fd325, %r125;
	add.f64 	%fd467, %fd467, %fd325;
$L__BB0_20:
	ld.param.u32 	%r659, [_Z5sobelPhS_jjj_param_3];
	ld.param.u32 	%r634, [_Z5sobelPhS_jjj_param_2];
	setp.ge.u32 	%p64, %r8, %r634;
	setp.lt.s32 	%p65, %r1, -2;
	setp.ge.u32 	%p66, %r7, %r659;
	or.pred  	%p67, %p66, %p64;
	or.pred  	%p68, %p67, %p65;
	@%p68 bra 	$L__BB0_22;
	add.s32 	%r126, %r7, %r9;
	mul.lo.s32 	%r127, %r126, %r17;
	add.s32 	%r128, %r127, 2;
	cvt.u64.u32 	%rd58, %r128;
	add.s64 	%rd59, %rd1, %rd58;
	ld.global.u8 	%r129, [%rd59];
	add.s32 	%r130, %r127, 1;
	cvt.u64.u32 	%rd60, %r130;
	add.s64 	%rd61, %rd1, %rd60;
	ld.global.u8 	%r131, [%rd61];
	cvt.u64.u32 	%rd62, %r127;
	add.s64 	%rd63, %rd1, %rd62;
	ld.global.u8 	%r132, [%rd63];
	ld.const.u32 	%r133, [mask+84];
	mul.lo.s32 	%r134, %r133, %r129;
	cvt.rn.f64.s32 	%fd326, %r134;
	add.f64 	%fd465, %fd465, %fd326;
	mul.lo.s32 	%r135, %r133, %r131;
	cvt.rn.f64.s32 	%fd327, %r135;
	add.f64 	%fd466, %fd466, %fd327;
	mul.lo.s32 	%r136, %r133, %r132;
	cvt.rn.f64.s32 	%fd328, %r136;
	add.f64 	%fd467, %fd467, %fd328;
$L__BB0_22:
	ld.param.u32 	%r660, [_Z5sobelPhS_jjj_param_3];
	add.s32 	%r10, %r9, %r660;
	setp.lt.s32 	%p69, %r1, 2;
	setp.ge.u32 	%p70, %r4, %r660;
	or.pred  	%p71, %p69, %p70;
	@%p71 bra 	$L__BB0_24;
	add.s32 	%r137, %r4, %r10;
	mul.lo.s32 	%r138, %r137, %r17;
	add.s32 	%r139, %r138, 2;
	cvt.u64.u32 	%rd64, %r139;
	add.s64 	%rd65, %rd1, %rd64;
	ld.global.u8 	%r140, [%rd65];
	add.s32 	%r141, %r138, 1;
	cvt.u64.u32 	%rd66, %r141;
	add.s64 	%rd67, %rd1, %rd66;
	ld.global.u8 	%r142, [%rd67];
	cvt.u64.u32 	%rd68, %r138;
	add.s64 	%rd69, %rd1, %rd68;
	ld.global.u8 	%r143, [%rd69];
	ld.const.u32 	%r144, [mask+8];
	mul.lo.s32 	%r145, %r144, %r140;
	cvt.rn.f64.s32 	%fd329, %r145;
	add.f64 	%fd465, %fd465, %fd329;
	mul.lo.s32 	%r146, %r144, %r142;
	cvt.rn.f64.s32 	%fd330, %r146;
	add.f64 	%fd466, %fd466, %fd330;
	mul.lo.s32 	%r147, %r144, %r143;
	cvt.rn.f64.s32 	%fd331, %r147;
	add.f64 	%fd467, %fd467, %fd331;
$L__BB0_24:
	ld.param.u32 	%r661, [_Z5sobelPhS_jjj_param_3];
	setp.lt.s32 	%p72, %r1, 1;
	setp.ge.u32 	%p73, %r5, %r661;
	or.pred  	%p74, %p72, %p73;
	@%p74 bra 	$L__BB0_26;
	add.s32 	%r148, %r5, %r10;
	mul.lo.s32 	%r149, %r148, %r17;
	add.s32 	%r150, %r149, 2;
	cvt.u64.u32 	%rd70, %r150;
	add.s64 	%rd71, %rd1, %rd70;
	ld.global.u8 	%r151, [%rd71];
	add.s32 	%r152, %r149, 1;
	cvt.u64.u32 	%rd72, %r152;
	add.s64 	%rd73, %rd1, %rd72;
	ld.global.u8 	%r153, [%rd73];
	cvt.u64.u32 	%rd74, %r149;
	add.s64 	%rd75, %rd1, %rd74;
	ld.global.u8 	%r154, [%rd75];
	ld.const.u32 	%r155, [mask+28];
	mul.lo.s32 	%r156, %r155, %r151;
	cvt.rn.f64.s32 	%fd332, %r156;
	add.f64 	%fd465, %fd465, %fd332;
	mul.lo.s32 	%r157, %r155, %r153;
	cvt.rn.f64.s32 	%fd333, %r157;
	add.f64 	%fd466, %fd466, %fd333;
	mul.lo.s32 	%r158, %r155, %r154;
	cvt.rn.f64.s32 	%fd334, %r158;
	add.f64 	%fd467, %fd467, %fd334;
$L__BB0_26:
	setp.lt.s32 	%p75, %r1, 0;
	@%p75 bra 	$L__BB0_28;
	add.s32 	%r159, %r1, %r10;
	mul.lo.s32 	%r160, %r159, %r17;
	add.s32 	%r161, %r160, 2;
	cvt.u64.u32 	%rd76, %r161;
	add.s64 	%rd77, %rd1, %rd76;
	ld.global.u8 	%r162, [%rd77];
	add.s32 	%r163, %r160, 1;
	cvt.u64.u32 	%rd78, %r163;
	add.s64 	%rd79, %rd1, %rd78;
	ld.global.u8 	%r164, [%rd79];
	cvt.u64.u32 	%rd80, %r160;
	add.s64 	%rd81, %rd1, %rd80;
	ld.global.u8 	%r165, [%rd81];
	ld.const.u32 	%r166, [mask+48];
	mul.lo.s32 	%r167, %r166, %r162;
	cvt.rn.f64.s32 	%fd335, %r167;
	add.f64 	%fd465, %fd465, %fd335;
	mul.lo.s32 	%r168, %r166, %r164;
	cvt.rn.f64.s32 	%fd336, %r168;
	add.f64 	%fd466, %fd466, %fd336;
	mul.lo.s32 	%r169, %r166, %r165;
	cvt.rn.f64.s32 	%fd337, %r169;
	add.f64 	%fd467, %fd467, %fd337;
$L__BB0_28:
	ld.param.u32 	%r662, [_Z5sobelPhS_jjj_param_3];
	setp.lt.s32 	%p76, %r1, -1;
	setp.ge.u32 	%p77, %r6, %r662;
	or.pred  	%p78, %p76, %p77;
	@%p78 bra 	$L__BB0_30;
	add.s32 	%r170, %r6, %r10;
	mul.lo.s32 	%r171, %r170, %r17;
	add.s32 	%r172, %r171, 2;
	cvt.u64.u32 	%rd82, %r172;
	add.s64 	%rd83, %rd1, %rd82;
	ld.global.u8 	%r173, [%rd83];
	add.s32 	%r174, %r171, 1;
	cvt.u64.u32 	%rd84, %r174;
	add.s64 	%rd85, %rd1, %rd84;
	ld.global.u8 	%r175, [%rd85];
	cvt.u64.u32 	%rd86, %r171;
	add.s64 	%rd87, %rd1, %rd86;
	ld.global.u8 	%r176, [%rd87];
	ld.const.u32 	%r177, [mask+68];
	mul.lo.s32 	%r178, %r177, %r173;
	cvt.rn.f64.s32 	%fd338, %r178;
	add.f64 	%fd465, %fd465, %fd338;
	mul.lo.s32 	%r179, %r177, %r175;
	cvt.rn.f64.s32 	%fd339, %r179;
	add.f64 	%fd466, %fd466, %fd339;
	mul.lo.s32 	%r180, %r177, %r176;
	cvt.rn.f64.s32 	%fd340, %r180;
	add.f64 	%fd467, %fd467, %fd340;
$L__BB0_30:
	ld.param.u32 	%r663, [_Z5sobelPhS_jjj_param_3];
	setp.lt.s32 	%p79, %r1, -2;
	setp.ge.u32 	%p80, %r7, %r663;
	or.pred  	%p81, %p79, %p80;
	@%p81 bra 	$L__BB0_32;
	add.s32 	%r181, %r7, %r10;
	mul.lo.s32 	%r182, %r181, %r17;
	add.s32 	%r183, %r182, 2;
	cvt.u64.u32 	%rd88, %r183;
	add.s64 	%rd89, %rd1, %rd88;
	ld.global.u8 	%r184, [%rd89];
	add.s32 	%r185, %r182, 1;
	cvt.u64.u32 	%rd90, %r185;
	add.s64 	%rd91, %rd1, %rd90;
	ld.global.u8 	%r186, [%rd91];
	cvt.u64.u32 	%rd92, %r182;
	add.s64 	%rd93, %rd1, %rd92;
	ld.global.u8 	%r187, [%rd93];
	ld.const.u32 	%r188, [mask+88];
	mul.lo.s32 	%r189, %r188, %r184;
	cvt.rn.f64.s32 	%fd341, %r189;
	add.f64 	%fd465, %fd465, %fd341;
	mul.lo.s32 	%r190, %r188, %r186;
	cvt.rn.f64.s32 	%fd342, %r190;
	add.f64 	%fd466, %fd466, %fd342;
	mul.lo.s32 	%r191, %r188, %r187;
	cvt.rn.f64.s32 	%fd343, %r191;
	add.f64 	%fd467, %fd467, %fd343;
$L__BB0_32:
	ld.param.u32 	%r664, [_Z5sobelPhS_jjj_param_3];
	ld.param.u32 	%r635, [_Z5sobelPhS_jjj_param_2];
	add.s32 	%r11, %r2, 1;
	setp.lt.u32 	%p82, %r11, %r635;
	add.s32 	%r12, %r10, %r664;
	setp.gt.s32 	%p83, %r1, 1;
	setp.lt.u32 	%p84, %r4, %r664;
	and.pred  	%p85, %p84, %p82;
	and.pred  	%p7, %p85, %p83;
	not.pred 	%p86, %p7;
	@%p86 bra 	$L__BB0_34;
	add.s32 	%r192, %r4, %r12;
	mul.lo.s32 	%r193, %r192, %r17;
	add.s32 	%r194, %r193, 2;
	cvt.u64.u32 	%rd94, %r194;
	add.s64 	%rd95, %rd1, %rd94;
	ld.global.u8 	%r195, [%rd95];
	add.s32 	%r196, %r193, 1;
	cvt.u64.u32 	%rd96, %r196;
	add.s64 	%rd97, %rd1, %rd96;
	ld.global.u8 	%r197, [%rd97];
	cvt.u64.u32 	%rd98, %r193;
	add.s64 	%rd99, %rd1, %rd98;
	ld.global.u8 	%r198, [%rd99];
	ld.const.u32 	%r199, [mask+12];
	mul.lo.s32 	%r200, %r199, %r195;
	cvt.rn.f64.s32 	%fd344, %r200;
	add.f64 	%fd465, %fd465, %fd344;
	mul.lo.s32 	%r201, %r199, %r197;
	cvt.rn.f64.s32 	%fd345, %r201;
	add.f64 	%fd466, %fd466, %fd345;
	mul.lo.s32 	%r202, %r199, %r198;
	cvt.rn.f64.s32 	%fd346, %r202;
	add.f64 	%fd467, %fd467, %fd346;
$L__BB0_34:
	ld.param.u32 	%r665, [_Z5sobelPhS_jjj_param_3];
	ld.param.u32 	%r636, [_Z5sobelPhS_jjj_param_2];
	setp.lt.u32 	%p87, %r11, %r636;
	setp.gt.s32 	%p88, %r1, 0;
	setp.lt.u32 	%p89, %r5, %r665;
	and.pred  	%p90, %p89, %p87;
	and.pred  	%p8, %p90, %p88;
	not.pred 	%p91, %p8;
	@%p91 bra 	$L__BB0_36;
	add.s32 	%r203, %r5, %r12;
	mul.lo.s32 	%r204, %r203, %r17;
	add.s32 	%r205, %r204, 2;
	cvt.u64.u32 	%rd100, %r205;
	add.s64 	%rd101, %rd1, %rd100;
	ld.global.u8 	%r206, [%rd101];
	add.s32 	%r207, %r204, 1;
	cvt.u64.u32 	%rd102, %r207;
	add.s64 	%rd103, %rd1, %rd102;
	ld.global.u8 	%r208, [%rd103];
	cvt.u64.u32 	%rd104, %r204;
	add.s64 	%rd105, %rd1, %rd104;
	ld.global.u8 	%r209, [%rd105];
	ld.const.u32 	%r210, [mask+32];
	mul.lo.s32 	%r211, %r210, %r206;
	cvt.rn.f64.s32 	%fd347, %r211;
	add.f64 	%fd465, %fd465, %fd347;
	mul.lo.s32 	%r212, %r210, %r208;
	cvt.rn.f64.s32 	%fd348, %r212;
	add.f64 	%fd466, %fd466, %fd348;
	mul.lo.s32 	%r213, %r210, %r209;
	cvt.rn.f64.s32 	%fd349, %r213;
	add.f64 	%fd467, %fd467, %fd349;
$L__BB0_36:
	ld.param.u32 	%r637, [_Z5sobelPhS_jjj_param_2];
	setp.ge.u32 	%p92, %r11, %r637;
	setp.lt.s32 	%p93, %r1, 0;
	or.pred  	%p94, %p93, %p92;
	@%p94 bra 	$L__BB0_38;
	add.s32 	%r214, %r1, %r12;
	mul.lo.s32 	%r215, %r214, %r17;
	add.s32 	%r216, %r215, 2;
	cvt.u64.u32 	%rd106, %r216;
	add.s64 	%rd107, %rd1, %rd106;
	ld.global.u8 	%r217, [%rd107];
	add.s32 	%r218, %r215, 1;
	cvt.u64.u32 	%rd108, %r218;
	add.s64 	%rd109, %rd1, %rd108;
	ld.global.u8 	%r219, [%rd109];
	cvt.u64.u32 	%rd110, %r215;
	add.s64 	%rd111, %rd1, %rd110;
	ld.global.u8 	%r220, [%rd111];
	ld.const.u32 	%r221, [mask+52];
	mul.lo.s32 	%r222, %r221, %r217;
	cvt.rn.f64.s32 	%fd350, %r222;
	add.f64 	%fd465, %fd465, %fd350;
	mul.lo.s32 	%r223, %r221, %r219;
	cvt.rn.f64.s32 	%fd351, %r223;
	add.f64 	%fd466, %fd466, %fd351;
	mul.lo.s32 	%r224, %r221, %r220;
	cvt.rn.f64.s32 	%fd352, %r224;
	add.f64 	%fd467, %fd467, %fd352;
$L__BB0_38:
	ld.param.u32 	%r666, [_Z5sobelPhS_jjj_param_3];
	ld.param.u32 	%r638, [_Z5sobelPhS_jjj_param_2];
	setp.lt.u32 	%p95, %r11, %r638;
	setp.gt.s32 	%p96, %r1, -2;
	setp.lt.u32 	%p97, %r6, %r666;
	and.pred  	%p98, %p97, %p95;
	and.pred  	%p9, %p98, %p96;
	not.pred 	%p99, %p9;
	@%p99 bra 	$L__BB0_40;
	add.s32 	%r225, %r6, %r12;
	mul.lo.s32 	%r226, %r225, %r17;
	add.s32 	%r227, %r226, 2;
	cvt.u64.u32 	%rd112, %r227;
	add.s64 	%rd113, %rd1, %rd112;
	ld.global.u8 	%r228, [%rd113];
	add.s32 	%r229, %r226, 1;
	cvt.u64.u32 	%rd114, %r229;
	add.s64 	%rd115, %rd1, %rd114;
	ld.global.u8 	%r230, [%rd115];
	cvt.u64.u32 	%rd116, %r226;
	add.s64 	%rd117, %rd1, %rd116;
	ld.global.u8 	%r231, [%rd117];
	ld.const.u32 	%r232, [mask+72];
	mul.lo.s32 	%r233, %r232, %r228;
	cvt.rn.f64.s32 	%fd353, %r233;
	add.f64 	%fd465, %fd465, %fd353;
	mul.lo.s32 	%r234, %r232, %r230;
	cvt.rn.f64.s32 	%fd354, %r234;
	add.f64 	%fd466, %fd466, %fd354;
	mul.lo.s32 	%r235, %r232, %r231;
	cvt.rn.f64.s32 	%fd355, %r235;
	add.f64 	%fd467, %fd467, %fd355;
$L__BB0_40:
	ld.param.u32 	%r667, [_Z5sobelPhS_jjj_param_3];
	ld.param.u32 	%r639, [_Z5sobelPhS_jjj_param_2];
	setp.lt.u32 	%p100, %r11, %r639;
	setp.gt.s32 	%p101, %r1, -3;
	setp.lt.u32 	%p102, %r7, %r667;
	and.pred  	%p103, %p102, %p100;
	and.pred  	%p10, %p103, %p101;
	not.pred 	%p104, %p10;
	@%p104 bra 	$L__BB0_42;
	add.s32 	%r236, %r7, %r12;
	mul.lo.s32 	%r237, %r236, %r17;
	add.s32 	%r238, %r237, 2;
	cvt.u64.u32 	%rd118, %r238;
	add.s64 	%rd119, %rd1, %rd118;
	ld.global.u8 	%r239, [%rd119];
	add.s32 	%r240, %r237, 1;
	cvt.u64.u32 	%rd120, %r240;
	add.s64 	%rd121, %rd1, %rd120;
	ld.global.u8 	%r241, [%rd121];
	cvt.u64.u32 	%rd122, %r237;
	add.s64 	%rd123, %rd1, %rd122;
	ld.global.u8 	%r242, [%rd123];
	ld.const.u32 	%r243, [mask+92];
	mul.lo.s32 	%r244, %r243, %r239;
	cvt.rn.f64.s32 	%fd356, %r244;
	add.f64 	%fd465, %fd465, %fd356;
	mul.lo.s32 	%r245, %r243, %r241;
	cvt.rn.f64.s32 	%fd357, %r245;
	add.f64 	%fd466, %fd466, %fd357;
	mul.lo.s32 	%r246, %r243, %r242;
	cvt.rn.f64.s32 	%fd358, %r246;
	add.f64 	%fd467, %fd467, %fd358;
$L__BB0_42:
	ld.param.u32 	%r668, [_Z5sobelPhS_jjj_param_3];
	ld.param.u32 	%r640, [_Z5sobelPhS_jjj_param_2];
	add.s32 	%r13, %r2, 2;
	setp.lt.u32 	%p105, %r13, %r640;
	add.s32 	%r14, %r12, %r668;
	setp.gt.s32 	%p106, %r1, 1;
	setp.lt.u32 	%p107, %r4, %r668;
	and.pred  	%p108, %p107, %p105;
	and.pred  	%p11, %p108, %p106;
	not.pred 	%p109, %p11;
	@%p109 bra 	$L__BB0_44;
	add.s32 	%r247, %r4, %r14;
	mul.lo.s32 	%r248, %r247, %r17;
	add.s32 	%r249, %r248, 2;
	cvt.u64.u32 	%rd124, %r249;
	add.s64 	%rd125, %rd1, %rd124;
	ld.global.u8 	%r250, [%rd125];
	add.s32 	%r251, %r248, 1;
	cvt.u64.u32 	%rd126, %r251;
	add.s64 	%rd127, %rd1, %rd126;
	ld.global.u8 	%r252, [%rd127];
	cvt.u64.u32 	%rd128, %r248;
	add.s64 	%rd129, %rd1, %rd128;
	ld.global.u8 	%r253, [%rd129];
	ld.const.u32 	%r254, [mask+16];
	mul.lo.s32 	%r255, %r254, %r250;
	cvt.rn.f64.s32 	%fd359, %r255;
	add.f64 	%fd465, %fd465, %fd359;
	mul.lo.s32 	%r256, %r254, %r252;
	cvt.rn.f64.s32 	%fd360, %r256;
	add.f64 	%fd466, %fd466, %fd360;
	mul.lo.s32 	%r257, %r254, %r253;
	cvt.rn.f64.s32 	%fd361, %r257;
	add.f64 	%fd467, %fd467, %fd361;
$L__BB0_44:
	ld.param.u32 	%r669, [_Z5sobelPhS_jjj_param_3];
	ld.param.u32 	%r641, [_Z5sobelPhS_jjj_param_2];
	setp.lt.u32 	%p110, %r13, %r641;
	setp.gt.s32 	%p111, %r1, 0;
	setp.lt.u32 	%p112, %r5, %r669;
	and.pred  	%p113, %p112, %p110;
	and.pred  	%p12, %p113, %p111;
	not.pred 	%p114, %p12;
	@%p114 bra 	$L__BB0_46;
	add.s32 	%r258, %r5, %r14;
	mul.lo.s32 	%r259, %r258, %r17;
	add.s32 	%r260, %r259, 2;
	cvt.u64.u32 	%rd130, %r260;
	add.s64 	%rd131, %rd1, %rd130;
	ld.global.u8 	%r261, [%rd131];
	add.s32 	%r262, %r259, 1;
	cvt.u64.u32 	%rd132, %r262;
	add.s64 	%rd133, %rd1, %rd132;
	ld.global.u8 	%r263, [%rd133];
	cvt.u64.u32 	%rd134, %r259;
	add.s64 	%rd135, %rd1, %rd134;
	ld.global.u8 	%r264, [%rd135];
	ld.const.u32 	%r265, [mask+36];
	mul.lo.s32 	%r266, %r265, %r261;
	cvt.rn.f64.s32 	%fd362, %r266;
	add.f64 	%fd465, %fd465, %fd362;
	mul.lo.s32 	%r267, %r265, %r263;
	cvt.rn.f64.s32 	%fd363, %r267;
	add.f64 	%fd466, %fd466, %fd363;
	mul.lo.s32 	%r268, %r265, %r264;
	cvt.rn.f64.s32 	%fd364, %r268;
	add.f64 	%fd467, %fd467, %fd364;
$L__BB0_46:
	ld.param.u32 	%r642, [_Z5sobelPhS_jjj_param_2];
	setp.ge.u32 	%p115, %r13, %r642;
	setp.lt.s32 	%p116, %r1, 0;
	or.pred  	%p117, %p116, %p115;
	@%p117 bra 	$L__BB0_48;
	add.s32 	%r269, %r1, %r14;
	mul.lo.s32 	%r270, %r269, %r17;
	add.s32 	%r271, %r270, 2;
	cvt.u64.u32 	%rd136, %r271;
	add.s64 	%rd137, %rd1, %rd136;
	ld.global.u8 	%r272, [%rd137];
	add.s32 	%r273, %r270, 1;
	cvt.u64.u32 	%rd138, %r273;
	add.s64 	%rd139, %rd1, %rd138;
	ld.global.u8 	%r274, [%rd139];
	cvt.u64.u32 	%rd140, %r270;
	add.s64 	%rd141, %rd1, %rd140;
	ld.global.u8 	%r275, [%rd141];
	ld.const.u32 	%r276, [mask+56];
	mul.lo.s32 	%r277, %r276, %r272;
	cvt.rn.f64.s32 	%fd365, %r277;
	add.f64 	%fd465, %fd465, %fd365;
	mul.lo.s32 	%r278, %r276, %r274;
	cvt.rn.f64.s32 	%fd366, %r278;
	add.f64 	%fd466, %fd466, %fd366;
	mul.lo.s32 	%r279, %r276, %r275;
	cvt.rn.f64.s32 	%fd367, %r279;
	add.f64 	%fd467, %fd467, %fd367;
$L__BB0_48:
	ld.param.u32 	%r670, [_Z5sobelPhS_jjj_param_3];
	ld.param.u32 	%r643, [_Z5sobelPhS_jjj_param_2];
	setp.lt.u32 	%p118, %r13, %r643;
	setp.gt.s32 	%p119, %r1, -2;
	setp.lt.u32 	%p120, %r6, %r670;
	and.pred  	%p121, %p120, %p118;
	and.pred  	%p13, %p121, %p119;
	not.pred 	%p122, %p13;
	@%p122 bra 	$L__BB0_50;
	add.s32 	%r280, %r6, %r14;
	mul.lo.s32 	%r281, %r280, %r17;
	add.s32 	%r282, %r281, 2;
	cvt.u64.u32 	%rd142, %r282;
	add.s64 	%rd143, %rd1, %rd142;
	ld.global.u8 	%r283, [%rd143];
	add.s32 	%r284, %r281, 1;
	cvt.u64.u32 	%rd144, %r284;
	add.s64 	%rd145, %rd1, %rd144;
	ld.global.u8 	%r285, [%rd145];
	cvt.u64.u32 	%rd146, %r281;
	add.s64 	%rd147, %rd1, %rd146;
	ld.global.u8 	%r286, [%rd147];
	ld.const.u32 	%r287, [mask+76];
	mul.lo.s32 	%r288, %r287, %r283;
	cvt.rn.f64.s32 	%fd368, %r288;
	add.f64 	%fd465, %fd465, %fd368;
	mul.lo.s32 	%r289, %r287, %r285;
	cvt.rn.f64.s32 	%fd369, %r289;
	add.f64 	%fd466, %fd466, %fd369;
	mul.lo.s32 	%r290, %r287, %r286;
	cvt.rn.f64.s32 	%fd370, %r290;
	add.f64 	%fd467, %fd467, %fd370;
$L__BB0_50:
	ld.param.u32 	%r671, [_Z5sobelPhS_jjj_param_3];
	ld.param.u32 	%r644, [_Z5sobelPhS_jjj_param_2];
	setp.lt.u32 	%p123, %r13, %r644;
	setp.gt.s32 	%p124, %r1, -3;
	setp.lt.u32 	%p125, %r7, %r671;
	and.pred  	%p126, %p125, %p123;
	and.pred  	%p14, %p126, %p124;
	not.pred 	%p127, %p14;
	@%p127 bra 	$L__BB0_52;
	add.s32 	%r291, %r7, %r14;
	mul.lo.s32 	%r292, %r291, %r17;
	add.s32 	%r293, %r292, 2;
	cvt.u64.u32 	%rd148, %r293;
	add.s64 	%rd149, %rd1, %rd148;
	ld.global.u8 	%r294, [%rd149];
	add.s32 	%r295, %r292, 1;
	cvt.u64.u32 	%rd150, %r295;
	add.s64 	%rd151, %rd1, %rd150;
	ld.global.u8 	%r296, [%rd151];
	cvt.u64.u32 	%rd152, %r292;
	add.s64 	%rd153, %rd1, %rd152;
	ld.global.u8 	%r297, [%rd153];
	ld.const.u32 	%r298, [mask+96];
	mul.lo.s32 	%r299, %r298, %r294;
	cvt.rn.f64.s32 	%fd371, %r299;
	add.f64 	%fd465, %fd465, %fd371;
	mul.lo.s32 	%r300, %r298, %r296;
	cvt.rn.f64.s32 	%fd372, %r300;
	add.f64 	%fd466, %fd466, %fd372;
	mul.lo.s32 	%r301, %r298, %r297;
	cvt.rn.f64.s32 	%fd373, %r301;
	add.f64 	%fd467, %fd467, %fd373;
$L__BB0_52:
	mov.f64 	%fd540, 0d0000000000000000;
	mov.f64 	%fd541, %fd540;
	mov.f64 	%fd542, %fd540;
	@%p23 bra 	$L__BB0_54;
	add.s32 	%r302, %r4, %r3;
	mul.lo.s32 	%r303, %r302, %r17;
	add.s32 	%r304, %r303, 2;
	cvt.u64.u32 	%rd154, %r304;
	add.s64 	%rd155, %rd1, %rd154;
	ld.global.u8 	%r305, [%rd155];
	add.s32 	%r306, %r303, 1;
	cvt.u64.u32 	%rd156, %r306;
	add.s64 	%rd157, %rd1, %rd156;
	ld.global.u8 	%r307, [%rd157];
	cvt.u64.u32 	%rd158, %r303;
	add.s64 	%rd159, %rd1, %rd158;
	ld.global.u8 	%r308, [%rd159];
	ld.const.u32 	%r309, [mask+100];
	mul.lo.s32 	%r310, %r309, %r305;
	cvt.rn.f64.s32 	%fd540, %r310;
	mul.lo.s32 	%r311, %r309, %r307;
	cvt.rn.f64.s32 	%fd541, %r311;
	mul.lo.s32 	%r312, %r309, %r308;
	cvt.rn.f64.s32 	%fd542, %r312;
$L__BB0_54:
	@%p27 bra 	$L__BB0_56;
	add.s32 	%r313, %r5, %r3;
	mul.lo.s32 	%r314, %r313, %r17;
	add.s32 	%r315, %r314, 2;
	cvt.u64.u32 	%rd160, %r315;
	add.s64 	%rd161, %rd1, %rd160;
	ld.global.u8 	%r316, [%rd161];
	add.s32 	%r317, %r314, 1;
	cvt.u64.u32 	%rd162, %r317;
	add.s64 	%rd163, %rd1, %rd162;
	ld.global.u8 	%r318, [%rd163];
	cvt.u64.u32 	%rd164, %r314;
	add.s64 	%rd165, %rd1, %rd164;
	ld.global.u8 	%r319, [%rd165];
	ld.const.u32 	%r320, [mask+120];
	mul.lo.s32 	%r321, %r320, %r316;
	cvt.rn.f64.s32 	%fd375, %r321;
	add.f64 	%fd540, %fd540, %fd375;
	mul.lo.s32 	%r322, %r320, %r318;
	cvt.rn.f64.s32 	%fd376, %r322;
	add.f64 	%fd541, %fd541, %fd376;
	mul.lo.s32 	%r323, %r320, %r319;
	cvt.rn.f64.s32 	%fd377, %r323;
	add.f64 	%fd542, %fd542, %fd377;
$L__BB0_56:
	@%p29 bra 	$L__BB0_58;
	add.s32 	%r324, %r1, %r3;
	mul.lo.s32 	%r325, %r324, %r17;
	add.s32 	%r326, %r325, 2;
	cvt.u64.u32 	%rd166, %r326;
	add.s64 	%rd167, %rd1, %rd166;
	ld.global.u8 	%r327, [%rd167];
	add.s32 	%r328, %r325, 1;
	cvt.u64.u32 	%rd168, %r328;
	add.s64 	%rd169, %rd1, %rd168;
	ld.global.u8 	%r329, [%rd169];
	cvt.u64.u32 	%rd170, %r325;
	add.s64 	%rd171, %rd1, %rd170;
	ld.global.u8 	%r330, [%rd171];
	ld.const.u32 	%r331, [mask+140];
	mul.lo.s32 	%r332, %r331, %r327;
	cvt.rn.f64.s32 	%fd378, %r332;
	add.f64 	%fd540, %fd540, %fd378;
	mul.lo.s32 	%r333, %r331, %r329;
	cvt.rn.f64.s32 	%fd379, %r333;
	add.f64 	%fd541, %fd541, %fd379;
	mul.lo.s32 	%r334, %r331, %r330;
	cvt.rn.f64.s32 	%fd380, %r334;
	add.f64 	%fd542, %fd542, %fd380;
$L__BB0_58:
	@%p37 bra 	$L__BB0_60;
	add.s32 	%r335, %r6, %r3;
	mul.lo.s32 	%r336, %r335, %r17;
	add.s32 	%r337, %r336, 2;
	cvt.u64.u32 	%rd172, %r337;
	add.s64 	%rd173, %rd1, %rd172;
	ld.global.u8 	%r338, [%rd173];
	add.s32 	%r339, %r336, 1;
	cvt.u64.u32 	%rd174, %r339;
	add.s64 	%rd175, %rd1, %rd174;
	ld.global.u8 	%r340, [%rd175];
	cvt.u64.u32 	%rd176, %r336;
	add.s64 	%rd177, %rd1, %rd176;
	ld.global.u8 	%r341, [%rd177];
	ld.const.u32 	%r342, [mask+160];
	mul.lo.s32 	%r343, %r342, %r338;
	cvt.rn.f64.s32 	%fd381, %r343;
	add.f64 	%fd540, %fd540, %fd381;
	mul.lo.s32 	%r344, %r342, %r340;
	cvt.rn.f64.s32 	%fd382, %r344;
	add.f64 	%fd541, %fd541, %fd382;
	mul.lo.s32 	%r345, %r342, %r341;
	cvt.rn.f64.s32 	%fd383, %r345;
	add.f64 	%fd542, %fd542, %fd383;
$L__BB0_60:
	@%p45 bra 	$L__BB0_62;
	add.s32 	%r346, %r7, %r3;
	mul.lo.s32 	%r347, %r346, %r17;
	add.s32 	%r348, %r347, 2;
	cvt.u64.u32 	%rd178, %r348;
	add.s64 	%rd179, %rd1, %rd178;
	ld.global.u8 	%r349, [%rd179];
	add.s32 	%r350, %r347, 1;
	cvt.u64.u32 	%rd180, %r350;
	add.s64 	%rd181, %rd1, %rd180;
	ld.global.u8 	%r351, [%rd181];
	cvt.u64.u32 	%rd182, %r347;
	add.s64 	%rd183, %rd1, %rd182;
	ld.global.u8 	%r352, [%rd183];
	ld.const.u32 	%r353, [mask+180];
	mul.lo.s32 	%r354, %r353, %r349;
	cvt.rn.f64.s32 	%fd384, %r354;
	add.f64 	%fd540, %fd540, %fd384;
	mul.lo.s32 	%r355, %r353, %r351;
	cvt.rn.f64.s32 	%fd385, %r355;
	add.f64 	%fd541, %fd541, %fd385;
	mul.lo.s32 	%r356, %r353, %r352;
	cvt.rn.f64.s32 	%fd386, %r356;
	add.f64 	%fd542, %fd542, %fd386;
$L__BB0_62:
	ld.param.u32 	%r672, [_Z5sobelPhS_jjj_param_3];
	ld.param.u32 	%r645, [_Z5sobelPhS_jjj_param_2];
	mov.u32 	%r357, %ctaid.y;
	mov.u32 	%r358, %ntid.y;
	mov.u32 	%r359, %tid.y;
	mad.lo.s32 	%r360, %r357, %r358, %r359;
	add.s32 	%r362, %r360, -1;
	setp.ge.u32 	%p133, %r362, %r645;
	setp.lt.s32 	%p134, %r1, 2;
	setp.ge.u32 	%p135, %r4, %r672;
	or.pred  	%p136, %p135, %p133;
	or.pred  	%p137, %p136, %p134;
	@%p137 bra 	$L__BB0_64;
	add.s32 	%r363, %r4, %r9;
	mul.lo.s32 	%r364, %r363, %r17;
	add.s32 	%r365, %r364, 2;
	cvt.u64.u32 	%rd184, %r365;
	add.s64 	%rd185, %rd1, %rd184;
	ld.global.u8 	%r366, [%rd185];
	add.s32 	%r367, %r364, 1;
	cvt.u64.u32 	%rd186, %r367;
	add.s64 	%rd187, %rd1, %rd186;
	ld.global.u8 	%r368, [%rd187];
	cvt.u64.u32 	%rd188, %r364;
	add.s64 	%rd189, %rd1, %rd188;
	ld.global.u8 	%r369, [%rd189];
	ld.const.u32 	%r370, [mask+104];
	mul.lo.s32 	%r371, %r370, %r366;
	cvt.rn.f64.s32 	%fd387, %r371;
	add.f64 	%fd540, %fd540, %fd387;
	mul.lo.s32 	%r372, %r370, %r368;
	cvt.rn.f64.s32 	%fd388, %r372;
	add.f64 	%fd541, %fd541, %fd388;
	mul.lo.s32 	%r373, %r370, %r369;
	cvt.rn.f64.s32 	%fd389, %r373;
	add.f64 	%fd542, %fd542, %fd389;
$L__BB0_64:
	ld.param.u32 	%r673, [_Z5sobelPhS_jjj_param_3];
	ld.param.u32 	%r646, [_Z5sobelPhS_jjj_param_2];
	mov.u32 	%r374, %ctaid.y;
	mov.u32 	%r375, %ntid.y;
	mov.u32 	%r376, %tid.y;
	mad.lo.s32 	%r377, %r374, %r375, %r376;
	add.s32 	%r379, %r377, -1;
	setp.ge.u32 	%p138, %r379, %r646;
	setp.lt.s32 	%p139, %r1, 1;
	setp.ge.u32 	%p140, %r5, %r673;
	or.pred  	%p141, %p140, %p138;
	or.pred  	%p142, %p141, %p139;
	@%p142 bra 	$L__BB0_66;
	add.s32 	%r380, %r5, %r9;
	mul.lo.s32 	%r381, %r380, %r17;
	add.s32 	%r382, %r381, 2;
	cvt.u64.u32 	%rd190, %r382;
	add.s64 	%rd191, %rd1, %rd190;
	ld.global.u8 	%r383, [%rd191];
	add.s32 	%r384, %r381, 1;
	cvt.u64.u32 	%rd192, %r384;
	add.s64 	%rd193, %rd1, %rd192;
	ld.global.u8 	%r385, [%rd193];
	cvt.u64.u32 	%rd194, %r381;
	add.s64 	%rd195, %rd1, %rd194;
	ld.global.u8 	%r386, [%rd195];
	ld.const.u32 	%r387, [mask+124];
	mul.lo.s32 	%r388, %r387, %r383;
	cvt.rn.f64.s32 	%fd390, %r388;
	add.f64 	%fd540, %fd540, %fd390;
	mul.lo.s32 	%r389, %r387, %r385;
	cvt.rn.f64.s32 	%fd391, %r389;
	add.f64 	%fd541, %fd541, %fd391;
	mul.lo.s32 	%r390, %r387, %r386;
	cvt.rn.f64.s32 	%fd392, %r390;
	add.f64 	%fd542, %fd542, %fd392;
$L__BB0_66:
	ld.param.u32 	%r647, [_Z5sobelPhS_jjj_param_2];
	setp.lt.s32 	%p143, %r1, 0;
	mov.u32 	%r391, %ctaid.y;
	mov.u32 	%r392, %ntid.y;
	mov.u32 	%r393, %tid.y;
	mad.lo.s32 	%r394, %r391, %r392, %r393;
	add.s32 	%r396, %r394, -1;
	setp.ge.u32 	%p144, %r396, %r647;
	or.pred  	%p145, %p143, %p144;
	@%p145 bra 	$L__BB0_68;
	add.s32 	%r397, %r1, %r9;
	mul.lo.s32 	%r398, %r397, %r17;
	add.s32 	%r399, %r398, 2;
	cvt.u64.u32 	%rd196, %r399;
	add.s64 	%rd197, %rd1, %rd196;
	ld.global.u8 	%r400, [%rd197];
	add.s32 	%r401, %r398, 1;
	cvt.u64.u32 	%rd198, %r401;
	add.s64 	%rd199, %rd1, %rd198;
	ld.global.u8 	%r402, [%rd199];
	cvt.u64.u32 	%rd200, %r398;
	add.s64 	%rd201, %rd1, %rd200;
	ld.global.u8 	%r403, [%rd201];
	ld.const.u32 	%r404, [mask+144];
	mul.lo.s32 	%r405, %r404, %r400;
	cvt.rn.f64.s32 	%fd393, %r405;
	add.f64 	%fd540, %fd540, %fd393;
	mul.lo.s32 	%r406, %r404, %r402;
	cvt.rn.f64.s32 	%fd394, %r406;
	add.f64 	%fd541, %fd541, %fd394;
	mul.lo.s32 	%r407, %r404, %r403;
	cvt.rn.f64.s32 	%fd395, %r407;
	add.f64 	%fd542, %fd542, %fd395;
$L__BB0_68:
	ld.param.u32 	%r674, [_Z5sobelPhS_jjj_param_3];
	ld.param.u32 	%r648, [_Z5sobelPhS_jjj_param_2];
	mov.u32 	%r408, %ctaid.y;
	mov.u32 	%r409, %ntid.y;
	mov.u32 	%r410, %tid.y;
	mad.lo.s32 	%r411, %r408, %r409, %r410;
	add.s32 	%r413, %r411, -1;
	setp.ge.u32 	%p146, %r413, %r648;
	setp.lt.s32 	%p147, %r1, -1;
	setp.ge.u32 	%p148, %r6, %r674;
	or.pred  	%p149, %p148, %p146;
	or.pred  	%p150, %p149, %p147;
	@%p150 bra 	$L__BB0_70;
	add.s32 	%r414, %r6, %r9;
	mul.lo.s32 	%r415, %r414, %r17;
	add.s32 	%r416, %r415, 2;
	cvt.u64.u32 	%rd202, %r416;
	add.s64 	%rd203, %rd1, %rd202;
	ld.global.u8 	%r417, [%rd203];
	add.s32 	%r418, %r415, 1;
	cvt.u64.u32 	%rd204, %r418;
	add.s64 	%rd205, %rd1, %rd204;
	ld.global.u8 	%r419, [%rd205];
	cvt.u64.u32 	%rd206, %r415;
	add.s64 	%rd207, %rd1, %rd206;
	ld.global.u8 	%r420, [%rd207];
	ld.const.u32 	%r421, [mask+164];
	mul.lo.s32 	%r422, %r421, %r417;
	cvt.rn.f64.s32 	%fd396, %r422;
	add.f64 	%fd540, %fd540, %fd396;
	mul.lo.s32 	%r423, %r421, %r419;
	cvt.rn.f64.s32 	%fd397, %r423;
	add.f64 	%fd541, %fd541, %fd397;
	mul.lo.s32 	%r424, %r421, %r420;
	cvt.rn.f64.s32 	%fd398, %r424;
	add.f64 	%fd542, %fd542, %fd398;
$L__BB0_70:
	ld.param.u32 	%r675, [_Z5sobelPhS_jjj_param_3];
	ld.param.u32 	%r649, [_Z5sobelPhS_jjj_param_2];
	mov.u32 	%r425, %ctaid.y;
	mov.u32 	%r426, %ntid.y;
	mov.u32 	%r427, %tid.y;
	mad.lo.s32 	%r428, %r425, %r426, %r427;
	add.s32 	%r430, %r428, -1;
	setp.ge.u32 	%p151, %r430, %r649;
	setp.lt.s32 	%p152, %r1, -2;
	setp.ge.u32 	%p153, %r7, %r675;
	or.pred  	%p154, %p153, %p151;
	or.pred  	%p155, %p154, %p152;
	@%p155 bra 	$L__BB0_72;
	add.s32 	%r431, %r7, %r9;
	mul.lo.s32 	%r432, %r431, %r17;
	add.s32 	%r433, %r432, 2;
	cvt.u64.u32 	%rd208, %r433;
	add.s64 	%rd209, %rd1, %rd208;
	ld.global.u8 	%r434, [%rd209];
	add.s32 	%r435, %r432, 1;
	cvt.u64.u32 	%rd210, %r435;
	add.s64 	%rd211, %rd1, %rd210;
	ld.global.u8 	%r436, [%rd211];
	cvt.u64.u32 	%rd212, %r432;
	add.s64 	%rd213, %rd1, %rd212;
	ld.global.u8 	%r437, [%rd213];
	ld.const.u32 	%r438, [mask+184];
	mul.lo.s32 	%r439, %r438, %r434;
	cvt.rn.f64.s32 	%fd399, %r439;
	add.f64 	%fd540, %fd540, %fd399;
	mul.lo.s32 	%r440, %r438, %r436;
	cvt.rn.f64.s32 	%fd400, %r440;
	add.f64 	%fd541, %fd541, %fd400;
	mul.lo.s32 	%r441, %r438, %r437;
	cvt.rn.f64.s32 	%fd401, %r441;
	add.f64 	%fd542, %fd542, %fd401;
$L__BB0_72:
	ld.param.u32 	%r676, [_Z5sobelPhS_jjj_param_3];
	setp.lt.s32 	%p156, %r1, 2;
	setp.ge.u32 	%p157, %r4, %r676;
	or.pred  	%p158, %p156, %p157;
	@%p158 bra 	$L__BB0_74;
	add.s32 	%r442, %r4, %r10;
	mul.lo.s32 	%r443, %r442, %r17;
	add.s32 	%r444, %r443, 2;
	cvt.u64.u32 	%rd214, %r444;
	add.s64 	%rd215, %rd1, %rd214;
	ld.global.u8 	%r445, [%rd215];
	add.s32 	%r446, %r443, 1;
	cvt.u64.u32 	%rd216, %r446;
	add.s64 	%rd217, %rd1, %rd216;
	ld.global.u8 	%r447, [%rd217];
	cvt.u64.u32 	%rd218, %r443;
	add.s64 	%rd219, %rd1, %rd218;
	ld.global.u8 	%r448, [%rd219];
	ld.const.u32 	%r449, [mask+108];
	mul.lo.s32 	%r450, %r449, %r445;
	cvt.rn.f64.s32 	%fd402, %r450;
	add.f64 	%fd540, %fd540, %fd402;
	mul.lo.s32 	%r451, %r449, %r447;
	cvt.rn.f64.s32 	%fd403, %r451;
	add.f64 	%fd541, %fd541, %fd403;
	mul.lo.s32 	%r452, %r449, %r448;
	cvt.rn.f64.s32 	%fd404, %r452;
	add.f64 	%fd542, %fd542, %fd404;
$L__BB0_74:
	ld.param.u32 	%r677, [_Z5sobelPhS_jjj_param_3];
	setp.lt.s32 	%p159, %r1, 1;
	setp.ge.u32 	%p160, %r5, %r677;
	or.pred  	%p161, %p159, %p160;
	@%p161 bra 	$L__BB0_76;
	add.s32 	%r453, %r5, %r10;
	mul.lo.s32 	%r454, %r453, %r17;
	add.s32 	%r455, %r454, 2;
	cvt.u64.u32 	%rd220, %r455;
	add.s64 	%rd221, %rd1, %rd220;
	ld.global.u8 	%r456, [%rd221];
	add.s32 	%r457, %r454, 1;
	cvt.u64.u32 	%rd222, %r457;
	add.s64 	%rd223, %rd1, %rd222;
	ld.global.u8 	%r458, [%rd223];
	cvt.u64.u32 	%rd224, %r454;
	add.s64 	%rd225, %rd1, %rd224;
	ld.global.u8 	%r459, [%rd225];
	ld.const.u32 	%r460, [mask+128];
	mul.lo.s32 	%r461, %r460, %r456;
	cvt.rn.f64.s32 	%fd405, %r461;
	add.f64 	%fd540, %fd540, %fd405;
	mul.lo.s32 	%r462, %r460, %r458;
	cvt.rn.f64.s32 	%fd406, %r462;
	add.f64 	%fd541, %fd541, %fd406;
	mul.lo.s32 	%r463, %r460, %r459;
	cvt.rn.f64.s32 	%fd407, %r463;
	add.f64 	%fd542, %fd542, %fd407;
$L__BB0_76:
	setp.lt.s32 	%p162, %r1, 0;
	@%p162 bra 	$L__BB0_78;
	add.s32 	%r464, %r1, %r10;
	mul.lo.s32 	%r465, %r464, %r17;
	add.s32 	%r466, %r465, 2;
	cvt.u64.u32 	%rd226, %r466;
	add.s64 	%rd227, %rd1, %rd226;
	ld.global.u8 	%r467, [%rd227];
	add.s32 	%r468, %r465, 1;
	cvt.u64.u32 	%rd228, %r468;
	add.s64 	%rd229, %rd1, %rd228;
	ld.global.u8 	%r469, [%rd229];
	cvt.u64.u32 	%rd230, %r465;
	add.s64 	%rd231, %rd1, %rd230;
	ld.global.u8 	%r470, [%rd231];
	ld.const.u32 	%r471, [mask+148];
	mul.lo.s32 	%r472, %r471, %r467;
	cvt.rn.f64.s32 	%fd408, %r472;
	add.f64 	%fd540, %fd540, %fd408;
	mul.lo.s32 	%r473, %r471, %r469;
	cvt.rn.f64.s32 	%fd409, %r473;
	add.f64 	%fd541, %fd541, %fd409;
	mul.lo.s32 	%r474, %r471, %r470;
	cvt.rn.f64.s32 	%fd410, %r474;
	add.f64 	%fd542, %fd542, %fd410;
$L__BB0_78:
	ld.param.u32 	%r678, [_Z5sobelPhS_jjj_param_3];
	setp.lt.s32 	%p163, %r1, -1;
	setp.ge.u32 	%p164, %r6, %r678;
	or.pred  	%p165, %p163, %p164;
	@%p165 bra 	$L__BB0_80;
	add.s32 	%r475, %r6, %r10;
	mul.lo.s32 	%r476, %r475, %r17;
	add.s32 	%r477, %r476, 2;
	cvt.u64.u32 	%rd232, %r477;
	add.s64 	%rd233, %rd1, %rd232;
	ld.global.u8 	%r478, [%rd233];
	add.s32 	%r479, %r476, 1;
	cvt.u64.u32 	%rd234, %r479;
	add.s64 	%rd235, %rd1, %rd234;
	ld.global.u8 	%r480, [%rd235];
	cvt.u64.u32 	%rd236, %r476;
	add.s64 	%rd237, %rd1, %rd236;
	ld.global.u8 	%r481, [%rd237];
	ld.const.u32 	%r482, [mask+168];
	mul.lo.s32 	%r483, %r482, %r478;
	cvt.rn.f64.s32 	%fd411, %r483;
	add.f64 	%fd540, %fd540, %fd411;
	mul.lo.s32 	%r484, %r482, %r480;
	cvt.rn.f64.s32 	%fd412, %r484;
	add.f64 	%fd541, %fd541, %fd412;
	mul.lo.s32 	%r485, %r482, %r481;
	cvt.rn.f64.s32 	%fd413, %r485;
	add.f64 	%fd542, %fd542, %fd413;
$L__BB0_80:
	ld.param.u32 	%r679, [_Z5sobelPhS_jjj_param_3];
	setp.lt.s32 	%p166, %r1, -2;
	setp.ge.u32 	%p167, %r7, %r679;
	or.pred  	%p168, %p166, %p167;
	@%p168 bra 	$L__BB0_82;
	add.s32 	%r486, %r7, %r10;
	mul.lo.s32 	%r487, %r486, %r17;
	add.s32 	%r488, %r487, 2;
	cvt.u64.u32 	%rd238, %r488;
	add.s64 	%rd239, %rd1, %rd238;
	ld.global.u8 	%r489, [%rd239];
	add.s32 	%r490, %r487, 1;
	cvt.u64.u32 	%rd240, %r490;
	add.s64 	%rd241, %rd1, %rd240;
	ld.global.u8 	%r491, [%rd241];
	cvt.u64.u32 	%rd242, %r487;
	add.s64 	%rd243, %rd1, %rd242;
	ld.global.u8 	%r492, [%rd243];
	ld.const.u32 	%r493, [mask+188];
	mul.lo.s32 	%r494, %r493, %r489;
	cvt.rn.f64.s32 	%fd414, %r494;
	add.f64 	%fd540, %fd540, %fd414;
	mul.lo.s32 	%r495, %r493, %r491;
	cvt.rn.f64.s32 	%fd415, %r495;
	add.f64 	%fd541, %fd541, %fd415;
	mul.lo.s32 	%r496, %r493, %r492;
	cvt.rn.f64.s32 	%fd416, %r496;
	add.f64 	%fd542, %fd542, %fd416;
$L__BB0_82:
	@%p86 bra 	$L__BB0_84;
	add.s32 	%r497, %r4, %r12;
	mul.lo.s32 	%r498, %r497, %r17;
	add.s32 	%r499, %r498, 2;
	cvt.u64.u32 	%rd244, %r499;
	add.s64 	%rd245, %rd1, %rd244;
	ld.global.u8 	%r500, [%rd245];
	add.s32 	%r501, %r498, 1;
	cvt.u64.u32 	%rd246, %r501;
	add.s64 	%rd247, %rd1, %rd246;
	ld.global.u8 	%r502, [%rd247];
	cvt.u64.u32 	%rd248, %r498;
	add.s64 	%rd249, %rd1, %rd248;
	ld.global.u8 	%r503, [%rd249];
	ld.const.u32 	%r504, [mask+112];
	mul.lo.s32 	%r505, %r504, %r500;
	cvt.rn.f64.s32 	%fd417, %r505;
	add.f64 	%fd540, %fd540, %fd417;
	mul.lo.s32 	%r506, %r504, %r502;
	cvt.rn.f64.s32 	%fd418, %r506;
	add.f64 	%fd541, %fd541, %fd418;
	mul.lo.s32 	%r507, %r504, %r503;
	cvt.rn.f64.s32 	%fd419, %r507;
	add.f64 	%fd542, %fd542, %fd419;
$L__BB0_84:
	@%p91 bra 	$L__BB0_86;
	add.s32 	%r508, %r5, %r12;
	mul.lo.s32 	%r509, %r508, %r17;
	add.s32 	%r510, %r509, 2;
	cvt.u64.u32 	%rd250, %r510;
	add.s64 	%rd251, %rd1, %rd250;
	ld.global.u8 	%r511, [%rd251];
	add.s32 	%r512, %r509, 1;
	cvt.u64.u32 	%rd252, %r512;
	add.s64 	%rd253, %rd1, %rd252;
	ld.global.u8 	%r513, [%rd253];
	cvt.u64.u32 	%rd254, %r509;
	add.s64 	%rd255, %rd1, %rd254;
	ld.global.u8 	%r514, [%rd255];
	ld.const.u32 	%r515, [mask+132];
	mul.lo.s32 	%r516, %r515, %r511;
	cvt.rn.f64.s32 	%fd420, %r516;
	add.f64 	%fd540, %fd540, %fd420;
	mul.lo.s32 	%r517, %r515, %r513;
	cvt.rn.f64.s32 	%fd421, %r517;
	add.f64 	%fd541, %fd541, %fd421;
	mul.lo.s32 	%r518, %r515, %r514;
	cvt.rn.f64.s32 	%fd422, %r518;
	add.f64 	%fd542, %fd542, %fd422;
$L__BB0_86:
	ld.param.u32 	%r650, [_Z5sobelPhS_jjj_param_2];
	setp.lt.s32 	%p171, %r1, 0;
	mov.u32 	%r519, %ctaid.y;
	mov.u32 	%r520, %ntid.y;
	mov.u32 	%r521, %tid.y;
	mad.lo.s32 	%r522, %r519, %r520, %r521;
	add.s32 	%r524, %r522, 1;
	setp.ge.u32 	%p172, %r524, %r650;
	or.pred  	%p173, %p171, %p172;
	@%p173 bra 	$L__BB0_88;
	add.s32 	%r525, %r1, %r12;
	mul.lo.s32 	%r526, %r525, %r17;
	add.s32 	%r527, %r526, 2;
	cvt.u64.u32 	%rd256, %r527;
	add.s64 	%rd257, %rd1, %rd256;
	ld.global.u8 	%r528, [%rd257];
	add.s32 	%r529, %r526, 1;
	cvt.u64.u32 	%rd258, %r529;
	add.s64 	%rd259, %rd1, %rd258;
	ld.global.u8 	%r530, [%rd259];
	cvt.u64.u32 	%rd260, %r526;
	add.s64 	%rd261, %rd1, %rd260;
	ld.global.u8 	%r531, [%rd261];
	ld.const.u32 	%r532, [mask+152];
	mul.lo.s32 	%r533, %r532, %r528;
	cvt.rn.f64.s32 	%fd423, %r533;
	add.f64 	%fd540, %fd540, %fd423;
	mul.lo.s32 	%r534, %r532, %r530;
	cvt.rn.f64.s32 	%fd424, %r534;
	add.f64 	%fd541, %fd541, %fd424;
	mul.lo.s32 	%r535, %r532, %r531;
	cvt.rn.f64.s32 	%fd425, %r535;
	add.f64 	%fd542, %fd542, %fd425;
$L__BB0_88:
	@%p99 bra 	$L__BB0_90;
	add.s32 	%r536, %r6, %r12;
	mul.lo.s32 	%r537, %r536, %r17;
	add.s32 	%r538, %r537, 2;
	cvt.u64.u32 	%rd262, %r538;
	add.s64 	%rd263, %rd1, %rd262;
	ld.global.u8 	%r539, [%rd263];
	add.s32 	%r540, %r537, 1;
	cvt.u64.u32 	%rd264, %r540;
	add.s64 	%rd265, %rd1, %rd264;
	ld.global.u8 	%r541, [%rd265];
	cvt.u64.u32 	%rd266, %r537;
	add.s64 	%rd267, %rd1, %rd266;
	ld.global.u8 	%r542, [%rd267];
	ld.const.u32 	%r543, [mask+172];
	mul.lo.s32 	%r544, %r543, %r539;
	cvt.rn.f64.s32 	%fd426, %r544;
	add.f64 	%fd540, %fd540, %fd426;
	mul.lo.s32 	%r545, %r543, %r541;
	cvt.rn.f64.s32 	%fd427, %r545;
	add.f64 	%fd541, %fd541, %fd427;
	mul.lo.s32 	%r546, %r543, %r542;
	cvt.rn.f64.s32 	%fd428, %r546;
	add.f64 	%fd542, %fd542, %fd428;
$L__BB0_90:
	@%p104 bra 	$L__BB0_92;
	add.s32 	%r547, %r7, %r12;
	mul.lo.s32 	%r548, %r547, %r17;
	add.s32 	%r549, %r548, 2;
	cvt.u64.u32 	%rd268, %r549;
	add.s64 	%rd269, %rd1, %rd268;
	ld.global.u8 	%r550, [%rd269];
	add.s32 	%r551, %r548, 1;
	cvt.u64.u32 	%rd270, %r551;
	add.s64 	%rd271, %rd1, %rd270;
	ld.global.u8 	%r552, [%rd271];
	cvt.u64.u32 	%rd272, %r548;
	add.s64 	%rd273, %rd1, %rd272;
	ld.global.u8 	%r553, [%rd273];
	ld.const.u32 	%r554, [mask+192];
	mul.lo.s32 	%r555, %r554, %r550;
	cvt.rn.f64.s32 	%fd429, %r555;
	add.f64 	%fd540, %fd540, %fd429;
	mul.lo.s32 	%r556, %r554, %r552;
	cvt.rn.f64.s32 	%fd430, %r556;
	add.f64 	%fd541, %fd541, %fd430;
	mul.lo.s32 	%r557, %r554, %r553;
	cvt.rn.f64.s32 	%fd431, %r557;
	add.f64 	%fd542, %fd542, %fd431;
$L__BB0_92:
	@%p109 bra 	$L__BB0_94;
	add.s32 	%r558, %r4, %r14;
	mul.lo.s32 	%r559, %r558, %r17;
	add.s32 	%r560, %r559, 2;
	cvt.u64.u32 	%rd274, %r560;
	add.s64 	%rd275, %rd1, %rd274;
	ld.global.u8 	%r561, [%rd275];
	add.s32 	%r562, %r559, 1;
	cvt.u64.u32 	%rd276, %r562;
	add.s64 	%rd277, %rd1, %rd276;
	ld.global.u8 	%r563, [%rd277];
	cvt.u64.u32 	%rd278, %r559;
	add.s64 	%rd279, %rd1, %rd278;
	ld.global.u8 	%r564, [%rd279];
	ld.const.u32 	%r565, [mask+116];
	mul.lo.s32 	%r566, %r565, %r561;
	cvt.rn.f64.s32 	%fd432, %r566;
	add.f64 	%fd540, %fd540, %fd432;
	mul.lo.s32 	%r567, %r565, %r563;
	cvt.rn.f64.s32 	%fd433, %r567;
	add.f64 	%fd541, %fd541, %fd433;
	mul.lo.s32 	%r568, %r565, %r564;
	cvt.rn.f64.s32 	%fd434, %r568;
	add.f64 	%fd542, %fd542, %fd434;
$L__BB0_94:
	@%p114 bra 	$L__BB0_96;
	add.s32 	%r569, %r5, %r14;
	mul.lo.s32 	%r570, %r569, %r17;
	add.s32 	%r571, %r570, 2;
	cvt.u64.u32 	%rd280, %r571;
	add.s64 	%rd281, %rd1, %rd280;
	ld.global.u8 	%r572, [%rd281];
	add.s32 	%r573, %r570, 1;
	cvt.u64.u32 	%rd282, %r573;
	add.s64 	%rd283, %rd1, %rd282;
	ld.global.u8 	%r574, [%rd283];
	cvt.u64.u32 	%rd284, %r570;
	add.s64 	%rd285, %rd1, %rd284;
	ld.global.u8 	%r575, [%rd285];
	ld.const.u32 	%r576, [mask+136];
	mul.lo.s32 	%r577, %r576, %r572;
	cvt.rn.f64.s32 	%fd435, %r577;
	add.f64 	%fd540, %fd540, %fd435;
	mul.lo.s32 	%r578, %r576, %r574;
	cvt.rn.f64.s32 	%fd436, %r578;
	add.f64 	%fd541, %fd541, %fd436;
	mul.lo.s32 	%r579, %r576, %r575;
	cvt.rn.f64.s32 	%fd437, %r579;
	add.f64 	%fd542, %fd542, %fd437;
$L__BB0_96:
	ld.param.u32 	%r651, [_Z5sobelPhS_jjj_param_2];
	setp.lt.s32 	%p178, %r1, 0;
	mov.u32 	%r582, %tid.y;
	mad.lo.s32 	%r583, %r519, %r520, %r582;
	add.s32 	%r585, %r583, 2;
	setp.ge.u32 	%p179, %r585, %r651;
	or.pred  	%p180, %p178, %p179;
	@%p180 bra 	$L__BB0_98;
	add.s32 	%r586, %r1, %r14;
	mul.lo.s32 	%r587, %r586, %r17;
	add.s32 	%r588, %r587, 2;
	cvt.u64.u32 	%rd286, %r588;
	add.s64 	%rd287, %rd1, %rd286;
	ld.global.u8 	%r589, [%rd287];
	add.s32 	%r590, %r587, 1;
	cvt.u64.u32 	%rd288, %r590;
	add.s64 	%rd289, %rd1, %rd288;
	ld.global.u8 	%r591, [%rd289];
	cvt.u64.u32 	%rd290, %r587;
	add.s64 	%rd291, %rd1, %rd290;
	ld.global.u8 	%r592, [%rd291];
	ld.const.u32 	%r593, [mask+156];
	mul.lo.s32 	%r594, %r593, %r589;
	cvt.rn.f64.s32 	%fd438, %r594;
	add.f64 	%fd540, %fd540, %fd438;
	mul.lo.s32 	%r595, %r593, %r591;
	cvt.rn.f64.s32 	%fd439, %r595;
	add.f64 	%fd541, %fd541, %fd439;
	mul.lo.s32 	%r596, %r593, %r592;
	cvt.rn.f64.s32 	%fd440, %r596;
	add.f64 	%fd542, %fd542, %fd440;
$L__BB0_98:
	@%p122 bra 	$L__BB0_100;
	add.s32 	%r597, %r6, %r14;
	mul.lo.s32 	%r598, %r597, %r17;
	add.s32 	%r599, %r598, 2;
	cvt.u64.u32 	%rd292, %r599;
	add.s64 	%rd293, %rd1, %rd292;
	ld.global.u8 	%r600, [%rd293];
	add.s32 	%r601, %r598, 1;
	cvt.u64.u32 	%rd294, %r601;
	add.s64 	%rd295, %rd1, %rd294;
	ld.global.u8 	%r602, [%rd295];
	cvt.u64.u32 	%rd296, %r598;
	add.s64 	%rd297, %rd1, %rd296;
	ld.global.u8 	%r603, [%rd297];
	ld.const.u32 	%r604, [mask+176];
	mul.lo.s32 	%r605, %r604, %r600;
	cvt.rn.f64.s32 	%fd441, %r605;
	add.f64 	%fd540, %fd540, %fd441;
	mul.lo.s32 	%r606, %r604, %r602;
	cvt.rn.f64.s32 	%fd442, %r606;
	add.f64 	%fd541, %fd541, %fd442;
	mul.lo.s32 	%r607, %r604, %r603;
	cvt.rn.f64.s32 	%fd443, %r607;
	add.f64 	%fd542, %fd542, %fd443;
$L__BB0_100:
	@%p127 bra 	$L__BB0_102;
	add.s32 	%r608, %r7, %r14;
	mul.lo.s32 	%r609, %r608, %r17;
	add.s32 	%r610, %r609, 2;
	cvt.u64.u32 	%rd298, %r610;
	add.s64 	%rd299, %rd1, %rd298;
	ld.global.u8 	%r611, [%rd299];
	add.s32 	%r612, %r609, 1;
	cvt.u64.u32 	%rd300, %r612;
	add.s64 	%rd301, %rd1, %rd300;
	ld.global.u8 	%r613, [%rd301];
	cvt.u64.u32 	%rd302, %r609;
	add.s64 	%rd303, %rd1, %rd302;
	ld.global.u8 	%r614, [%rd303];
	ld.const.u32 	%r615, [mask+196];
	mul.lo.s32 	%r616, %r615, %r611;
	cvt.rn.f64.s32 	%fd444, %r616;
	add.f64 	%fd540, %fd540, %fd444;
	mul.lo.s32 	%r617, %r615, %r613;
	cvt.rn.f64.s32 	%fd445, %r617;
	add.f64 	%fd541, %fd541, %fd445;
	mul.lo.s32 	%r618, %r615, %r614;
	cvt.rn.f64.s32 	%fd446, %r618;
	add.f64 	%fd542, %fd542, %fd446;
$L__BB0_102:
	ld.param.u64 	%rd311, [_Z5sobelPhS_jjj_param_1];
	cvta.to.global.u64 	%rd304, %rd311;
	mul.f64 	%fd447, %fd540, %fd540;
	fma.rn.f64 	%fd448, %fd465, %fd465, %fd447;
	mul.f64 	%fd449, %fd541, %fd541;
	fma.rn.f64 	%fd450, %fd466, %fd466, %fd449;
	mul.f64 	%fd451, %fd542, %fd542;
	fma.rn.f64 	%fd452, %fd467, %fd467, %fd451;
	sqrt.rn.f64 	%fd453, %fd448;
	mul.f64 	%fd454, %fd453, 0d3FC0000000000000;
	sqrt.rn.f64 	%fd455, %fd450;
	mul.f64 	%fd456, %fd455, 0d3FC0000000000000;
	sqrt.rn.f64 	%fd457, %fd452;
	mul.f64 	%fd458, %fd457, 0d3FC0000000000000;
	setp.gt.f64 	%p183, %fd454, 0d406FE00000000000;
	selp.f64 	%fd459, 0d406FE00000000000, %fd454, %p183;
	cvt.rzi.u32.f64 	%r619, %fd459;
	setp.gt.f64 	%p184, %fd456, 0d406FE00000000000;
	selp.f64 	%fd460, 0d406FE00000000000, %fd456, %p184;
	cvt.rzi.u32.f64 	%r620, %fd460;
	setp.gt.f64 	%p185, %fd458, 0d406FE00000000000;
	selp.f64 	%fd461, 0d406FE00000000000, %fd458, %p185;
	cvt.rzi.u32.f64 	%r621, %fd461;
	add.s32 	%r622, %r10, %r1;
	mul.lo.s32 	%r623, %r622, %r17;
	add.s32 	%r624, %r623, 2;
	cvt.u64.u32 	%rd305, %r624;
	add.s64 	%rd306, %rd304, %rd305;
	st.global.u8 	[%rd306], %r619;
	add.s32 	%r625, %r623, 1;
	cvt.u64.u32 	%rd307, %r625;
	add.s64 	%rd308, %rd304, %rd307;
	st.global.u8 	[%rd308], %r620;
	cvt.u64.u32 	%rd309, %r623;
	add.s64 	%rd310, %rd304, %rd309;
	st.global.u8 	[%rd310], %r621;
$L__BB0_103:
	ret;

}


// ===== COMPILED SASS (sm_100) =====

	.target	sm_100

	.elftype	@"ET_EXEC"


//--------------------- .note.nv.tkinfo           --------------------------
	.section	.note.nv.tkinfo,"",@"SHT_NOTE"
	.sectionflags	@"SHF_NOTE_NV_TKINFO"
	.tkinfo
        /*0018*/ 	.word	0x00000002
        /*0030*/ 	.string	""
        /*0030*/ 	.string	"ptxas"
        /*0030*/ 	.string	"Cuda compilation tools, release 13.0, V13.0.88"
        /*0030*/ 	.string	"Build cuda_13.0.r13.0/compiler.36424714_0"
        /*0030*/ 	.string	"-arch sm_100 -m 64 "



//--------------------- .note.nv.cuinfo           --------------------------
	.section	.note.nv.cuinfo,"",@"SHT_NOTE"
	.sectionflags	@"SHF_NOTE_NV_CUINFO"
        /*0018*/ 	.short	0x0002
        /*001a*/ 	.short	0x0064
        /*001c*/ 	.short	0x0082
	.zero		2


//--------------------- .nv.info                  --------------------------
	.section	.nv.info,"",@"SHT_CUDA_INFO"
	.align	4


	//----- nvinfo : EIATTR_REGCOUNT
	.align		4
        /*0000*/ 	.byte	0x04, 0x2f
        /*0002*/ 	.short	(.L_2 - .L_1)
	.align		4
.L_1:
        /*0004*/ 	.word	index@(_Z5sobelPhS_jjj)
        /*0008*/ 	.word	0x0000002a


	//----- nvinfo : EIATTR_FRAME_SIZE
	.align		4
.L_2:
        /*000c*/ 	.byte	0x04, 0x11
        /*000e*/ 	.short	(.L_4 - .L_3)
	.align		4
.L_3:
        /*0010*/ 	.word	index@($__internal_0_$__cuda_sm20_dsqrt_rn_f64_mediumpath_v1)
        /*0014*/ 	.word	0x00000000


	//----- nvinfo : EIATTR_FRAME_SIZE
	.align		4
.L_4:
        /*0018*/ 	.byte	0x04, 0x11
        /*001a*/ 	.short	(.L_6 - .L_5)
	.align		4
.L_5:
        /*001c*/ 	.word	index@(_Z5sobelPhS_jjj)
        /*0020*/ 	.word	0x00000000


	//----- nvinfo : EIATTR_MIN_STACK_SIZE
	.align		4
.L_6:
        /*0024*/ 	.byte	0x04, 0x12
        /*0026*/ 	.short	(.L_8 - .L_7)
	.align		4
.L_7:
        /*0028*/ 	.word	index@(_Z5sobelPhS_jjj)
        /*002c*/ 	.word	0x00000000
.L_8:


//--------------------- .nv.compat                --------------------------
	.section	.nv.compat,"",@"SHT_CUDA_COMPAT_INFO"
	.align	4
        /*0000*/ 	.byte	0x02, 0x09, 0x00, 0x00, 0x02, 0x02, 0x01, 0x00, 0x02, 0x05, 0x05, 0x00, 0x03, 0x07, 0x01, 0x01
        /*0010*/ 	.byte	0x02, 0x03, 0x00, 0x00, 0x02, 0x06, 0x01, 0x00, 0x04, 0x0b, 0x08, 0x00, 0x01, 0x00, 0x00, 0x00
        /*0020*/ 	.byte	0x00, 0x00, 0x00, 0x00


//--------------------- .nv.info._Z5sobelPhS_jjj  --------------------------
	.section	.nv.info._Z5sobelPhS_jjj,"",@"SHT_CUDA_INFO"
	.sectionflags	@""
	.align	4


	//----- nvinfo : EIATTR_CUDA_API_VERSION
	.align		4
        /*0000*/ 	.byte	0x04, 0x37
        /*0002*/ 	.short	(.L_10 - .L_9)
.L_9:
        /*0004*/ 	.word	0x00000082


	//----- nvinfo : EIATTR_KPARAM_INFO
	.align		4
.L_10:
        /*0008*/ 	.byte	0x04, 0x17
        /*000a*/ 	.short	(.L_12 - .L_11)
.L_11:
        /*000c*/ 	.word	0x00000000
        /*0010*/ 	.short	0x0004
        /*0012*/ 	.short	0x0018
        /*0014*/ 	.byte	0x00, 0xf0, 0x11, 0x00


	//----- nvinfo : EIATTR_KPARAM_INFO
	.align		4
.L_12:
        /*0018*/ 	.byte	0x04, 0x17
        /*001a*/ 	.short	(.L_14 - .L_13)
.L_13:
        /*001c*/ 	.word	0x00000000
        /*0020*/ 	.short	0x0003
        /*0022*/ 	.short	0x0014
        /*0024*/ 	.byte	0x00, 0xf0, 0x11, 0x00


	//----- nvinfo : EIATTR_KPARAM_INFO
	.align		4
.L_14:
        /*0028*/ 	.byte	0x04, 0x17
        /*002a*/ 	.short	(.L_16 - .L_15)
.L_15:
        /*002c*/ 	.word	0x00000000
        /*0030*/ 	.short	0x0002
        /*0032*/ 	.short	0x0010
        /*0034*/ 	.byte	0x00, 0xf0, 0x11, 0x00


	//----- nvinfo : EIATTR_KPARAM_INFO
	.align		4
.L_16:
        /*0038*/ 	.byte	0x04, 0x17
        /*003a*/ 	.short	(.L_18 - .L_17)
.L_17:
        /*003c*/ 	.word	0x00000000
        /*0040*/ 	.short	0x0001
        /*0042*/ 	.short	0x0008
        /*0044*/ 	.byte	0x00, 0xf5, 0x21, 0x00


	//----- nvinfo : EIATTR_KPARAM_INFO
	.align		4
.L_18:
        /*0048*/ 	.byte	0x04, 0x17
        /*004a*/ 	.short	(.L_20 - .L_19)
.L_19:
        /*004c*/ 	.word	0x00000000
        /*0050*/ 	.short	0x0000
        /*0052*/ 	.short	0x0000
        /*0054*/ 	.byte	0x00, 0xf5, 0x21, 0x00


	//----- nvinfo : EIATTR_SPARSE_MMA_MASK
	.align		4
.L_20:
        /*0058*/ 	.byte	0x03, 0x50
        /*005a*/ 	.short	0x0000


	//----- nvinfo : EIATTR_MAXREG_COUNT
	.align		4
        /*005c*/ 	.byte	0x03, 0x1b
        /*005e*/ 	.short	0x00ff


	//----- nvinfo : EIATTR_MERCURY_ISA_VERSION
	.align		4
        /*0060*/ 	.byte	0x03, 0x5f
        /*0062*/ 	.short	0x0101


	//----- nvinfo : EIATTR_VRC_CTA_INIT_COUNT
	.align		4
        /*0064*/ 	.byte	0x02, 0x4a
	.zero		1
	.zero		1


	//----- nvinfo : EIATTR_EXIT_INSTR_OFFSETS
	.align		4
        /*0068*/ 	.byte	0x04, 0x1c
        /*006a*/ 	.short	(.L_22 - .L_21)


	//   ....[0]....
.L_21:
        /*006c*/ 	.word	0x00000070


	//   ....[1]....
        /*0070*/ 	.word	0x000000e0


	//   ....[2]....
        /*0074*/ 	.word	0x00006820


	//----- nvinfo : EIATTR_CRS_STACK_SIZE
	.align		4
.L_22:
        /*0078*/ 	.byte	0x04, 0x1e
        /*007a*/ 	.short	(.L_24 - .L_23)
.L_23:
        /*007c*/ 	.word	0x00000000


	//----- nvinfo : EIATTR_CBANK_PARAM_SIZE
	.align		4
.L_24:
        /*0080*/ 	.byte	0x03, 0x19
        /*0082*/ 	.short	0x001c


	//----- nvinfo : EIATTR_PARAM_CBANK
	.align		4
        /*0084*/ 	.byte	0x04, 0x0a
        /*0086*/ 	.short	(.L_26 - .L_25)
	.align		4
.L_25:
        /*0088*/ 	.word	index@(.nv.constant0._Z5sobelPhS_jjj)
        /*008c*/ 	.short	0x0380
        /*008e*/ 	.short	0x001c


	//----- nvinfo : EIATTR_SW_WAR
	.align		4
.L_26:
        /*0090*/ 	.byte	0x04, 0x36
        /*0092*/ 	.short	(.L_28 - .L_27)
.L_27:
        /*0094*/ 	.word	0x00000008
.L_28:


//--------------------- .nv.callgraph             --------------------------
	.section	.nv.callgraph,"",@"SHT_CUDA_CALLGRAPH"
	.align	4
	.sectionentsize	8
	.align		4
        /*0000*/ 	.word	0x00000000
	.align		4
        /*0004*/ 	.word	0xffffffff
	.align		4
        /*0008*/ 	.word	0x00000000
	.align		4
        /*000c*/ 	.word	0xfffffffe
	.align		4
        /*0010*/ 	.word	0x00000000
	.align		4
        /*0014*/ 	.word	0xfffffffd
	.align		4
        /*0018*/ 	.word	0x00000000
	.align		4
        /*001c*/ 	.word	0xfffffffc


//--------------------- .nv.constant3             --------------------------
	.section	.nv.constant3,"a",@progbits
	.align	4
.nv.constant3:
	.type		mask,@object
	.size		mask,(.L_0 - mask)
mask:
        /*0000*/ 	.byte	0xff, 0xff, 0xff, 0xff, 0xfc, 0xff, 0xff, 0xff, 0xfa, 0xff, 0xff, 0xff, 0xfc, 0xff, 0xff, 0xff
        /* <DEDUP_REMOVED lines=11> */
        /*00c0*/ 	.byte	0x02, 0x00, 0x00, 0x00, 0x01, 0x00, 0x00, 0x00
.L_0:


//--------------------- .text._Z5sobelPhS_jjj     --------------------------
	.section	.text._Z5sobelPhS_jjj,"ax",@progbits
	.align	128
        .global         _Z5sobelPhS_jjj
        .type           _Z5sobelPhS_jjj,@function
        .size           _Z5sobelPhS_jjj,(.L_x_111 - _Z5sobelPhS_jjj)
        .other          _Z5sobelPhS_jjj,@"STO_CUDA_ENTRY STV_DEFAULT"
_Z5sobelPhS_jjj:
.text._Z5sobelPhS_jjj:
[----:B------:R-:W-:Y:S01]  /*0000*/  LDC R1, c[0x0][0x37c] ;  /* 0x0000df00ff017b82 */ /* 0x000fe20000000800 */
[----:B------:R-:W0:Y:S07]  /*0010*/  S2R R3, SR_TID.X ;  /* 0x0000000000037919 */ /* 0x000e2e0000002100 */
[----:B------:R-:W0:Y:S08]  /*0020*/  S2UR UR4, SR_CTAID.X ;  /* 0x00000000000479c3 */ /* 0x000e300000002500 */
[----:B------:R-:W0:Y:S08]  /*0030*/  LDC R2, c[0x0][0x360] ;  /* 0x0000d800ff027b82 */ /* 0x000e300000000800 */
[----:B------:R-:W1:Y:S01]  /*0040*/  LDC R0, c[0x0][0x394] ;  /* 0x0000e500ff007b82 */ /* 0x000e620000000800 */
[----:B0-----:R-:W-:-:S05]  /*0050*/  IMAD R2, R2, UR4, R3 ;  /* 0x0000000402027c24 */ /* 0x001fca000f8e0203 */
[----:B-1----:R-:W-:-:S13]  /*0060*/  ISETP.GE.U32.AND P0, PT, R2, R0, PT ;  /* 0x000000000200720c */ /* 0x002fda0003f06070 */
[----:B------:R-:W-:Y:S05]  /*0070*/  @P0 EXIT ;  /* 0x000000000000094d */ /* 0x000fea0003800000 */
[----:B------:R-:W0:Y:S01]  /*0080*/  S2R R3, SR_TID.Y ;  /* 0x0000000000037919 */ /* 0x000e220000002200 */
[----:B------:R-:W0:Y:S01]  /*0090*/  S2UR UR7, SR_CTAID.Y ;  /* 0x00000000000779c3 */ /* 0x000e220000002600 */
[----:B------:R-:W1:Y:S07]  /*00a0*/  LDCU UR6, c[0x0][0x390] ;  /* 0x00007200ff0677ac */ /* 0x000e6e0008000800 */
[----:B------:R-:W0:Y:S02]  /*00b0*/  LDC R4, c[0x0][0x364] ;  /* 0x0000d900ff047b82 */ /* 0x000e240000000800 */
[----:B0-----:R-:W-:-:S05]  /*00c0*/  IMAD R13, R4, UR7, R3 ;  /* 0x00000007040d7c24 */ /* 0x001fca000f8e0203 */
[----:B-1----:R-:W-:-:S13]  /*00d0*/  ISETP.GE.U32.AND P0, PT, R13, UR6, PT ;  /* 0x000000060d007c0c */ /* 0x002fda000bf06070 */
[----:B------:R-:W-:Y:S05]  /*00e0*/  @P0 EXIT ;  /* 0x000000000000094d */ /* 0x000fea0003800000 */
[----:B------:R-:W-:Y:S01]  /*00f0*/  VIADD R4, R13, 0xfffffffe ;  /* 0xfffffffe0d047836 */ /* 0x000fe20000000000 */
[C---:B------:R-:W-:Y:S01]  /*0100*/  IADD3 R6, PT, PT, R2.reuse, -0x1, RZ ;  /* 0xffffffff02067810 */ /* 0x040fe20007ffe0ff */
[C---:B------:R-:W-:Y:S01]  /*0110*/  VIADD R5, R2.reuse, 0xfffffffe ;  /* 0xfffffffe02057836 */ /* 0x040fe20000000000 */
[----:B------:R-:W0:Y:S01]  /*0120*/  LDCU.64 UR4, c[0x0][0x358] ;  /* 0x00006b00ff0477ac */ /* 0x000e220008000a00 */
[----:B------:R-:W-:Y:S01]  /*0130*/  VIADD R7, R2, 0x1 ;  /* 0x0000000102077836 */ /* 0x000fe20000000000 */
[----:B------:R-:W-:Y:S01]  /*0140*/  ISETP.GE.U32.AND P0, PT, R4, UR6, PT ;  /* 0x0000000604007c0c */ /* 0x000fe2000bf06070 */
[----:B------:R-:W-:Y:S01]  /*0150*/  VIADD R8, R2, 0x2 ;  /* 0x0000000202087836 */ /* 0x000fe20000000000 */
[----:B------:R-:W-:Y:S01]  /*0160*/  ISETP.GE.U32.AND P4, PT, R5, R0, PT ;  /* 0x000000000500720c */ /* 0x000fe20003f86070 */
[----:B------:R-:W-:Y:S01]  /*0170*/  BSSY.RECONVERGENT B0, `(.L_x_0) ;  /* 0x000002f000007945 */ /* 0x000fe20003800200 */
[----:B------:R-:W-:Y:S02]  /*0180*/  ISETP.GT.U32.AND P0, PT, R13, 0x1, !P0 ;  /* 0x000000010d00780c */ /* 0x000fe40004704070 */
[----:B------:R-:W-:-:S02]  /*0190*/  CS2R R18, SRZ ;  /* 0x0000000000127805 */ /* 0x000fc4000001ff00 */
[C---:B------:R-:W-:Y:S02]  /*01a0*/  ISETP.GT.AND P4, PT, R2.reuse, 0x1, !P4 ;  /* 0x000000010200780c */ /* 0x040fe40006784270 */
[----:B------:R-:W-:Y:S02]  /*01b0*/  CS2R R16, SRZ ;  /* 0x0000000000107805 */ /* 0x000fe4000001ff00 */
[----:B------:R-:W-:Y:S02]  /*01c0*/  ISETP.GE.U32.AND P2, PT, R7, R0, PT ;  /* 0x000000000700720c */ /* 0x000fe40003f46070 */
[----:B------:R-:W-:Y:S02]  /*01d0*/  CS2R R14, SRZ ;  /* 0x00000000000e7805 */ /* 0x000fe4000001ff00 */
[----:B------:R-:W-:Y:S02]  /*01e0*/  PLOP3.LUT P5, PT, P4, P0, PT, 0x80, 0x8 ;  /* 0x000000000008781c */ /* 0x000fe400027a1070 */
[----:B------:R-:W-:-:S02]  /*01f0*/  ISETP.GT.AND P2, PT, R2, -0x2, !P2 ;  /* 0xfffffffe0200780c */ /* 0x000fc40005744270 */
[----:B------:R-:W-:Y:S02]  /*0200*/  P2R R27, PR, RZ, 0x20 ;  /* 0x00000020ff1b7803 */ /* 0x000fe40000000000 */
[----:B------:R-:W-:Y:S02]  /*0210*/  PLOP3.LUT P6, PT, P2, P0, PT, 0x80, 0x8 ;  /* 0x000000000008781c */ /* 0x000fe400017c1070 */
[----:B------:R-:W-:Y:S02]  /*0220*/  ISETP.NE.AND P2, PT, R27, RZ, PT ;  /* 0x000000ff1b00720c */ /* 0x000fe40003f45270 */
[-C--:B------:R-:W-:Y:S02]  /*0230*/  ISETP.GE.U32.AND P3, PT, R6, R0.reuse, PT ;  /* 0x000000000600720c */ /* 0x080fe40003f66070 */
[----:B------:R-:W-:Y:S02]  /*0240*/  ISETP.GE.U32.AND P1, PT, R8, R0, PT ;  /* 0x000000000800720c */ /* 0x000fe40003f26070 */
[----:B------:R-:W-:-:S02]  /*0250*/  ISETP.GT.AND P3, PT, R2, RZ, !P3 ;  /* 0x000000ff0200720c */ /* 0x000fc40005f64270 */
[C---:B------:R-:W-:Y:S02]  /*0260*/  ISETP.GT.AND P1, PT, R2.reuse, -0x3, !P1 ;  /* 0xfffffffd0200780c */ /* 0x040fe40004f24270 */
[----:B------:R-:W-:Y:S02]  /*0270*/  PLOP3.LUT P3, PT, P3, P0, PT, 0x80, 0x8 ;  /* 0x000000000008781c */ /* 0x000fe40001f61070 */
[----:B------:R-:W-:Y:S02]  /*0280*/  ISETP.GT.AND P4, PT, R2, -0x1, P0 ;  /* 0xffffffff0200780c */ /* 0x000fe40000784270 */
[----:B------:R-:W-:Y:S02]  /*0290*/  PLOP3.LUT P5, PT, P1, P0, PT, 0x80, 0x8 ;  /* 0x000000000008781c */ /* 0x000fe40000fa1070 */
[----:B------:R-:W-:Y:S02]  /*02a0*/  P2R R28, PR, RZ, 0x8 ;  /* 0x00000008ff1c7803 */ /* 0x000fe40000000000 */
[----:B------:R-:W-:-:S02]  /*02b0*/  P2R R29, PR, RZ, 0x10 ;  /* 0x00000010ff1d7803 */ /* 0x000fc40000000000 */
[----:B------:R-:W-:Y:S02]  /*02c0*/  IADD3 R9, PT, PT, R13, -0x1, RZ ;  /* 0xffffffff0d097810 */ /* 0x000fe40007ffe0ff */
[----:B------:R-:W-:Y:S02]  /*02d0*/  P2R R30, PR, RZ, 0x40 ;  /* 0x00000040ff1e7803 */ /* 0x000fe40000000000 */
[----:B------:R-:W-:Y:S01]  /*02e0*/  P2R R31, PR, RZ, 0x20 ;  /* 0x00000020ff1f7803 */ /* 0x000fe20000000000 */
[----:B0-----:R-:W-:Y:S06]  /*02f0*/  @!P2 BRA `(.L_x_1) ;  /* 0x000000000058a947 */ /* 0x001fec0003800000 */
[----:B------:R-:W0:Y:S01]  /*0300*/  LDCU UR8, c[0x0][0x398] ;  /* 0x00007300ff0877ac */ /* 0x000e220008000800 */
[----:B------:R-:W-:Y:S01]  /*0310*/  IMAD R10, R4, R0, R5 ;  /* 0x00000000040a7224 */ /* 0x000fe200078e0205 */
[----:B------:R-:W1:Y:S03]  /*0320*/  LDCU.64 UR10, c[0x0][0x380] ;  /* 0x00007000ff0a77ac */ /* 0x000e660008000a00 */
[----:B0-----:R-:W-:Y:S01]  /*0330*/  IMAD R11, R10, UR8, RZ ;  /* 0x000000080a0b7c24 */ /* 0x001fe2000f8e02ff */
[----:B------:R-:W0:Y:S03]  /*0340*/  LDCU UR8, c[0x3][URZ] ;  /* 0x00c00000ff0877ac */ /* 0x000e260008000800 */
[C---:B------:R-:W-:Y:S01]  /*0350*/  VIADD R22, R11.reuse, 0x2 ;  /* 0x000000020b167836 */ /* 0x040fe20000000000 */
[C---:B-1----:R-:W-:Y:S01]  /*0360*/  IADD3 R10, P0, PT, R11.reuse, UR10, RZ ;  /* 0x0000000a0b0a7c10 */ /* 0x042fe2000ff1e0ff */
[----:B------:R-:W-:-:S03]  /*0370*/  VIADD R20, R11, 0x1 ;  /* 0x000000010b147836 */ /* 0x000fc60000000000 */
[----:B------:R-:W-:Y:S02]  /*0380*/  IADD3.X R11, PT, PT, RZ, UR11, RZ, P0, !PT ;  /* 0x0000000bff0b7c10 */ /* 0x000fe400087fe4ff */
[----:B------:R-:W-:Y:S02]  /*0390*/  IADD3 R22, P0, PT, R22, UR10, RZ ;  /* 0x0000000a16167c10 */ /* 0x000fe4000ff1e0ff */
[----:B------:R-:W-:Y:S01]  /*03a0*/  IADD3 R20, P1, PT, R20, UR10, RZ ;  /* 0x0000000a14147c10 */ /* 0x000fe2000ff3e0ff */
[----:B------:R-:W0:Y:S02]  /*03b0*/  LDG.E.U8 R10, desc[UR4][R10.64] ;  /* 0x000000040a0a7981 */ /* 0x000e24000c1e1100 */
[----:B------:R-:W-:Y:S02]  /*03c0*/  IMAD.X R23, RZ, RZ, UR11, P0 ;  /* 0x0000000bff177e24 */ /* 0x000fe400080e06ff */
[----:B------:R-:W-:-:S03]  /*03d0*/  IMAD.X R21, RZ, RZ, UR11, P1 ;  /* 0x0000000bff157e24 */ /* 0x000fc600088e06ff */
[----:B------:R-:W2:Y:S04]  /*03e0*/  LDG.E.U8 R22, desc[UR4][R22.64] ;  /* 0x0000000416167981 */ /* 0x000ea8000c1e1100 */
[----:B------:R-:W3:Y:S01]  /*03f0*/  LDG.E.U8 R20, desc[UR4][R20.64] ;  /* 0x0000000414147981 */ /* 0x000ee2000c1e1100 */
[----:B0-----:R-:W-:Y:S02]  /*0400*/  IMAD R14, R10, UR8, RZ ;  /* 0x000000080a0e7c24 */ /* 0x001fe4000f8e02ff */
[----:B--2---:R-:W-:Y:S02]  /*0410*/  IMAD R18, R22, UR8, RZ ;  /* 0x0000000816127c24 */ /* 0x004fe4000f8e02ff */
[----:B---3--:R-:W-:Y:S02]  /*0420*/  IMAD R16, R20, UR8, RZ ;  /* 0x0000000814107c24 */ /* 0x008fe4000f8e02ff */
[----:B------:R-:W0:Y:S08]  /*0430*/  I2F.F64 R14, R14 ;  /* 0x0000000e000e7312 */ /* 0x000e300000201c00 */
[----:B------:R-:W1:Y:S08]  /*0440*/  I2F.F64 R18, R18 ;  /* 0x0000001200127312 */ /* 0x000e700000201c00 */
[----:B0-----:R-:W2:Y:S02]  /*0450*/  I2F.F64 R16, R16 ;  /* 0x0000001000107312 */ /* 0x001ea40000201c00 */
.L_x_1:
[----:B------:R-:W-:Y:S05]  /*0460*/  BSYNC.RECONVERGENT B0 ;  /* 0x0000000000007941 */ /* 0x000fea0003800200 */
.L_x_0:
[----:B------:R-:W-:Y:S04]  /*0470*/  BSSY.RECONVERGENT B0, `(.L_x_2) ;  /* 0x000001b000007945 */ /* 0x000fe80003800200 */
[----:B------:R-:W-:Y:S05]  /*0480*/  @!P3 BRA `(.L_x_3) ;  /* 0x000000000064b947 */ /* 0x000fea0003800000 */
[----:B------:R-:W0:Y:S01]  /*0490*/  LDCU UR8, c[0x0][0x398] ;  /* 0x00007300ff0877ac */ /* 0x000e220008000800 */
[----:B------:R-:W-:Y:S01]  /*04a0*/  IMAD R10, R4, R0, R6 ;  /* 0x00000000040a7224 */ /* 0x000fe200078e0206 */
[----:B------:R-:W3:Y:S03]  /*04b0*/  LDCU.64 UR10, c[0x0][0x380] ;  /* 0x00007000ff0a77ac */ /* 0x000ee60008000a00 */
[----:B0-----:R-:W-:Y:S01]  /*04c0*/  IMAD R11, R10, UR8, RZ ;  /* 0x000000080a0b7c24 */ /* 0x001fe2000f8e02ff */
[----:B------:R-:W0:Y:S03]  /*04d0*/  LDCU UR8, c[0x3][0x14] ;  /* 0x00c00280ff0877ac */ /* 0x000e260008000800 */
[C---:B------:R-:W-:Y:S01]  /*04e0*/  VIADD R20, R11.reuse, 0x1 ;  /* 0x000000010b147836 */ /* 0x040fe20000000000 */
[----:B---3--:R-:W-:-:S02]  /*04f0*/  IADD3 R10, P0, PT, R11, UR10, RZ ;  /* 0x0000000a0b0a7c10 */ /* 0x008fc4000ff1e0ff */
[----:B------:R-:W-:Y:S02]  /*0500*/  IADD3 R22, PT, PT, R11, 0x2, RZ ;  /* 0x000000020b167810 */ /* 0x000fe40007ffe0ff */
[----:B------:R-:W-:Y:S01]  /*0510*/  IADD3 R20, P1, PT, R20, UR10, RZ ;  /* 0x0000000a14147c10 */ /* 0x000fe2000ff3e0ff */
[----:B------:R-:W-:Y:S01]  /*0520*/  IMAD.X R11, RZ, RZ, UR11, P0 ;  /* 0x0000000bff0b7e24 */ /* 0x000fe200080e06ff */
[----:B------:R-:W-:-:S03]  /*0530*/  IADD3 R22, P0, PT, R22, UR10, RZ ;  /* 0x0000000a16167c10 */ /* 0x000fc6000ff1e0ff */
[----:B------:R-:W-:Y:S01]  /*0540*/  IMAD.X R21, RZ, RZ, UR11, P1 ;  /* 0x0000000bff157e24 */ /* 0x000fe200088e06ff */
[----:B------:R-:W-:Y:S01]  /*0550*/  IADD3.X R23, PT, PT, RZ, UR11, RZ, P0, !PT ;  /* 0x0000000bff177c10 */ /* 0x000fe200087fe4ff */
[----:B------:R-:W0:Y:S04]  /*0560*/  LDG.E.U8 R10, desc[UR4][R10.64] ;  /* 0x000000040a0a7981 */ /* 0x000e28000c1e1100 */
[----:B------:R-:W3:Y:S04]  /*0570*/  LDG.E.U8 R22, desc[UR4][R22.64] ;  /* 0x0000000416167981 */ /* 0x000ee8000c1e1100 */
[----:B------:R-:W4:Y:S01]  /*0580*/  LDG.E.U8 R20, desc[UR4][R20.64] ;  /* 0x0000000414147981 */ /* 0x000f22000c1e1100 */
[----:B0-----:R-:W-:-:S02]  /*0590*/  IMAD R25, R10, UR8, RZ ;  /* 0x000000080a197c24 */ /* 0x001fc4000f8e02ff */
[----:B---3--:R-:W-:Y:S02]  /*05a0*/  IMAD R12, R22, UR8, RZ ;  /* 0x00000008160c7c24 */ /* 0x008fe4000f8e02ff */
[----:B------:R-:W0:Y:S01]  /*05b0*/  I2F.F64 R10, R25 ;  /* 0x00000019000a7312 */ /* 0x000e220000201c00 */
[----:B----4-:R-:W-:-:S07]  /*05c0*/  IMAD R24, R20, UR8, RZ ;  /* 0x0000000814187c24 */ /* 0x010fce000f8e02ff */
[----:B------:R-:W1:Y:S01]  /*05d0*/  I2F.F64 R22, R12 ;  /* 0x0000000c00167312 */ /* 0x000e620000201c00 */
[----:B0-----:R-:W-:-:S07]  /*05e0*/  DADD R14, R14, R10 ;  /* 0x000000000e0e7229 */ /* 0x001fce000000000a */
[----:B------:R-:W2:Y:S01]  /*05f0*/  I2F.F64 R20, R24 ;  /* 0x0000001800147312 */ /* 0x000ea20000201c00 */
[----:B-1----:R-:W-:Y:S02]  /*0600*/  DADD R18, R18, R22 ;  /* 0x0000000012127229 */ /* 0x002fe40000000016 */
[----:B--2---:R-:W-:-:S11]  /*0610*/  DADD R16, R16, R20 ;  /* 0x0000000010107229 */ /* 0x004fd60000000014 */
.L_x_3:
[----:B------:R-:W-:Y:S05]  /*0620*/  BSYNC.RECONVERGENT B0 ;  /* 0x0000000000007941 */ /* 0x000fea0003800200 */
.L_x_2:
        /* <DEDUP_REMOVED lines=9> */
[----:B------:R-:W-:-:S03]  /*06c0*/  IADD3 R20, PT, PT, R11, 0x1, RZ ;  /* 0x000000010b147810 */ /* 0x000fc60007ffe0ff */
[----:B------:R-:W-:Y:S01]  /*06d0*/  IMAD.X R11, RZ, RZ, UR11, P0 ;  /* 0x0000000bff0b7e24 */ /* 0x000fe200080e06ff */
[----:B------:R-:W-:Y:S02]  /*06e0*/  IADD3 R22, P0, PT, R22, UR10, RZ ;  /* 0x0000000a16167c10 */ /* 0x000fe4000ff1e0ff */
[----:B------:R-:W-:Y:S02]  /*06f0*/  IADD3 R20, P1, PT, R20, UR10, RZ ;  /* 0x0000000a14147c10 */ /* 0x000fe4000ff3e0ff */
[----:B------:R-:W0:Y:S01]  /*0700*/  LDG.E.U8 R10, desc[UR4][R10.64] ;  /* 0x000000040a0a7981 */ /* 0x000e22000c1e1100 */
[----:B------:R-:W-:Y:S01]  /*0710*/  IMAD.X R23, RZ, RZ, UR11, P0 ;  /* 0x0000000bff177e24 */ /* 0x000fe200080e06ff */
[----:B------:R-:W-:-:S04]  /*0720*/  IADD3.X R21, PT, PT, RZ, UR11, RZ, P1, !PT ;  /* 0x0000000bff157c10 */ /* 0x000fc80008ffe4ff */
[----:B------:R-:W3:Y:S04]  /*0730*/  LDG.E.U8 R22, desc[UR4][R22.64] ;  /* 0x0000000416167981 */ /* 0x000ee8000c1e1100 */
[----:B------:R-:W4:Y:S01]  /*0740*/  LDG.E.U8 R20, desc[UR4][R20.64] ;  /* 0x0000000414147981 */ /* 0x000f22000c1e1100 */
[----:B0-----:R-:W-:Y:S02]  /*0750*/  IMAD R25, R10, UR8, RZ ;  /* 0x000000080a197c24 */ /* 0x001fe4000f8e02ff */
[----:B---3--:R-:W-:Y:S02]  /*0760*/  IMAD R12, R22, UR8, RZ ;  /* 0x00000008160c7c24 */ /* 0x008fe4000f8e02ff */
[----:B----4-:R-:W-:Y:S01]  /*0770*/  IMAD R24, R20, UR8, RZ ;  /* 0x0000000814187c24 */ /* 0x010fe2000f8e02ff */
[----:B------:R-:W0:Y:S08]  /*0780*/  I2F.F64 R10, R25 ;  /* 0x00000019000a7312 */ /* 0x000e300000201c00 */
[----:B------:R-:W1:Y:S08]  /*0790*/  I2F.F64 R22, R12 ;  /* 0x0000000c00167312 */ /* 0x000e700000201c00 */
[----:B------:R-:W2:Y:S01]  /*07a0*/  I2F.F64 R20, R24 ;  /* 0x0000001800147312 */ /* 0x000ea20000201c00 */
[----:B0-----:R-:W-:-:S02]  /*07b0*/  DADD R14, R14, R10 ;  /* 0x000000000e0e7229 */ /* 0x001fc4000000000a */
[----:B-1----:R-:W-:Y:S02]  /*07c0*/  DADD R18, R18, R22 ;  /* 0x0000000012127229 */ /* 0x002fe40000000016 */
[----:B--2---:R-:W-:-:S11]  /*07d0*/  DADD R16, R16, R20 ;  /* 0x0000000010107229 */ /* 0x004fd60000000014 */
.L_x_5:
[----:B------:R-:W-:Y:S05]  /*07e0*/  BSYNC.RECONVERGENT B0 ;  /* 0x0000000000007941 */ /* 0x000fea0003800200 */
.L_x_4:
        /* <DEDUP_REMOVED lines=8> */
[C---:B---3--:R-:W-:Y:S01]  /*0870*/  IADD3 R10, P0, PT, R11.reuse, UR10, RZ ;  /* 0x0000000a0b0a7c10 */ /* 0x048fe2000ff1e0ff */
[----:B------:R-:W-:-:S03]  /*0880*/  VIADD R20, R11, 0x1 ;  /* 0x000000010b147836 */ /* 0x000fc60000000000 */
[----:B------:R-:W-:Y:S02]  /*0890*/  IADD3.X R11, PT, PT, RZ, UR11, RZ, P0, !PT ;  /* 0x0000000bff0b7c10 */ /* 0x000fe400087fe4ff */
[----:B------:R-:W-:Y:S02]  /*08a0*/  IADD3 R22, P0, PT, R22, UR10, RZ ;  /* 0x0000000a16167c10 */ /* 0x000fe4000ff1e0ff */
[----:B------:R-:W-:Y:S01]  /*08b0*/  IADD3 R20, P1, PT, R20, UR10, RZ ;  /* 0x0000000a14147c10 */ /* 0x000fe2000ff3e0ff */
[----:B------:R-:W0:Y:S02]  /*08c0*/  LDG.E.U8 R10, desc[UR4][R10.64] ;  /* 0x000000040a0a7981 */ /* 0x000e24000c1e1100 */
[----:B------:R-:W-:Y:S02]  /*08d0*/  IMAD.X R23, RZ, RZ, UR11, P0 ;  /* 0x0000000bff177e24 */ /* 0x000fe400080e06ff */
[----:B------:R-:W-:-:S03]  /*08e0*/  IMAD.X R21, RZ, RZ, UR11, P1 ;  /* 0x0000000bff157e24 */ /* 0x000fc600088e06ff */
        /* <DEDUP_REMOVED lines=11> */
.L_x_7:
[----:B------:R-:W-:Y:S05]  /*09a0*/  BSYNC.RECONVERGENT B0 ;  /* 0x0000000000007941 */ /* 0x000fea0003800200 */
.L_x_6:
        /* <DEDUP_REMOVED lines=27> */
.L_x_9:
[----:B------:R-:W-:Y:S05]  /*0b60*/  BSYNC.RECONVERGENT B0 ;  /* 0x0000000000007941 */ /* 0x000fea0003800200 */
.L_x_8:
[----:B------:R-:W-:Y:S01]  /*0b70*/  ISETP.GE.U32.AND P0, PT, R9, UR6, PT ;  /* 0x0000000609007c0c */ /* 0x000fe2000bf06070 */
[----:B------:R-:W-:Y:S01]  /*0b80*/  BSSY.RECONVERGENT B0, `(.L_x_10) ;  /* 0x000001e000007945 */ /* 0x000fe20003800200 */
[-C--:B------:R-:W-:Y:S02]  /*0b90*/  IMAD R10, R4, R0.reuse, R0 ;  /* 0x00000000040a7224 */ /* 0x080fe400078e0200 */
[----:B------:R-:W-:-:S04]  /*0ba0*/  ISETP.GE.U32.OR P1, PT, R5, R0, P0 ;  /* 0x000000000500720c */ /* 0x000fc80000726470 */
[----:B------:R-:W-:-:S13]  /*0bb0*/  ISETP.LT.OR P1, PT, R2, 0x2, P1 ;  /* 0x000000020200780c */ /* 0x000fda0000f21670 */
[----:B------:R-:W-:Y:S05]  /*0bc0*/  @P1 BRA `(.L_x_11) ;  /* 0x0000000000641947 */ /* 0x000fea0003800000 */
[----:B------:R-:W0:Y:S01]  /*0bd0*/  LDCU UR8, c[0x0][0x398] ;  /* 0x00007300ff0877ac */ /* 0x000e220008000800 */
[----:B------:R-:W-:Y:S01]  /*0be0*/  IMAD.IADD R9, R5, 0x1, R10 ;  /* 0x0000000105097824 */ /* 0x000fe200078e020a */
[----:B------:R-:W3:Y:S03]  /*0bf0*/  LDCU.64 UR10, c[0x0][0x380] ;  /* 0x00007000ff0a77ac */ /* 0x000ee60008000a00 */
[----:B0-----:R-:W-:Y:S01]  /*0c00*/  IMAD R9, R9, UR8, RZ ;  /* 0x0000000809097c24 */ /* 0x001fe2000f8e02ff */
[----:B------:R-:W0:Y:S04]  /*0c10*/  LDCU UR8, c[0x3][0x4] ;  /* 0x00c00080ff0877ac */ /* 0x000e280008000800 */
[----:B------:R-:W-:-:S04]  /*0c20*/  IADD3 R24, PT, PT, R9, 0x2, RZ ;  /* 0x0000000209187810 */ /* 0x000fc80007ffe0ff */
[----:B---3--:R-:W-:-:S05]  /*0c30*/  IADD3 R24, P1, PT, R24, UR10, RZ ;  /* 0x0000000a18187c10 */ /* 0x008fca000ff3e0ff */
[----:B------:R-:W-:Y:S01]  /*0c40*/  IMAD.X R25, RZ, RZ, UR11, P1 ;  /* 0x0000000bff197e24 */ /* 0x000fe200088e06ff */
[C---:B------:R-:W-:Y:S01]  /*0c50*/  IADD3 R20, P1, PT, R9.reuse, UR10, RZ ;  /* 0x0000000a09147c10 */ /* 0x040fe2000ff3e0ff */
[----:B------:R-:W-:-:S03]  /*0c60*/  VIADD R9, R9, 0x1 ;  /* 0x0000000109097836 */ /* 0x000fc60000000000 */
[----:B------:R-:W-:Y:S01]  /*0c70*/  IADD3.X R21, PT, PT, RZ, UR11, RZ, P1, !PT ;  /* 0x0000000bff157c10 */ /* 0x000fe20008ffe4ff */
[----:B------:R-:W0:Y:S01]  /*0c80*/  LDG.E.U8 R24, desc[UR4][R24.64] ;  /* 0x0000000418187981 */ /* 0x000e22000c1e1100 */
[----:B------:R-:W-:-:S03]  /*0c90*/  IADD3 R22, P1, PT, R9, UR10, RZ ;  /* 0x0000000a09167c10 */ /* 0x000fc6000ff3e0ff */
[----:B------:R-:W3:Y:S02]  /*0ca0*/  LDG.E.U8 R20, desc[UR4][R20.64] ;  /* 0x0000000414147981 */ /* 0x000ee4000c1e1100 */
[----:B------:R-:W-:-:S05]  /*0cb0*/  IMAD.X R23, RZ, RZ, UR11, P1 ;  /* 0x0000000bff177e24 */ /* 0x000fca00088e06ff */
[----:B------:R-:W4:Y:S01]  /*0cc0*/  LDG.E.U8 R22, desc[UR4][R22.64] ;  /* 0x0000000416167981 */ /* 0x000f22000c1e1100 */
[----:B0-----:R-:W-:Y:S02]  /*0cd0*/  IMAD R9, R24, UR8, RZ ;  /* 0x0000000818097c24 */ /* 0x001fe4000f8e02ff */
[----:B---3--:R-:W-:Y:S02]  /*0ce0*/  IMAD R12, R20, UR8, RZ ;  /* 0x00000008140c7c24 */ /* 0x008fe4000f8e02ff */
[----:B------:R-:W1:Y:S01]  /*0cf0*/  I2F.F64 R24, R9 ;  /* 0x0000000900187312 */ /* 0x000e620000201c00 */
[----:B----4-:R-:W-:-:S07]  /*0d00*/  IMAD R11, R22, UR8, RZ ;  /* 0x00000008160b7c24 */ /* 0x010fce000f8e02ff */
[----:B------:R-:W0:Y:S08]  /*0d10*/  I2F.F64 R20, R12 ;  /* 0x0000000c00147312 */ /* 0x000e300000201c00 */
[----:B------:R-:W2:Y:S01]  /*0d20*/  I2F.F64 R22, R11 ;  /* 0x0000000b00167312 */ /* 0x000ea20000201c00 */
[----:B-1----:R-:W-:Y:S02]  /*0d30*/  DADD R18, R18, R24 ;  /* 0x0000000012127229 */ /* 0x002fe40000000018 */
[----:B0-----:R-:W-:-:S02]  /*0d40*/  DADD R14, R14, R20 ;  /* 0x000000000e0e7229 */ /* 0x001fc40000000014 */
[----:B--2---:R-:W-:-:S11]  /*0d50*/  DADD R16, R16, R22 ;  /* 0x0000000010107229 */ /* 0x004fd60000000016 */
.L_x_11:
[----:B------:R-:W-:Y:S05]  /*0d60*/  BSYNC.RECONVERGENT B0 ;  /* 0x0000000000007941 */ /* 0x000fea0003800200 */
.L_x_10:
[----:B------:R-:W-:Y:S01]  /*0d70*/  ISETP.GE.U32.OR P1, PT, R6, R0, P0 ;  /* 0x000000000600720c */ /* 0x000fe20000726470 */
[----:B------:R-:W-:Y:S03]  /*0d80*/  BSSY.RECONVERGENT B0, `(.L_x_12) ;  /* 0x000001c000007945 */ /* 0x000fe60003800200 */
        /* <DEDUP_REMOVED lines=27> */
.L_x_13:
[----:B------:R-:W-:Y:S05]  /*0f40*/  BSYNC.RECONVERGENT B0 ;  /* 0x0000000000007941 */ /* 0x000fea0003800200 */
.L_x_12:
[----:B------:R-:W-:Y:S01]  /*0f50*/  ISETP.LT.OR P1, PT, R2, RZ, P0 ;  /* 0x000000ff0200720c */ /* 0x000fe20000721670 */
[----:B------:R-:W-:-:S12]  /*0f60*/  BSSY.RECONVERGENT B0, `(.L_x_14) ;  /* 0x000001b000007945 */ /* 0x000fd80003800200 */
        /* <DEDUP_REMOVED lines=26> */
.L_x_15:
[----:B------:R-:W-:Y:S05]  /*1110*/  BSYNC.RECONVERGENT B0 ;  /* 0x0000000000007941 */ /* 0x000fea0003800200 */
.L_x_14:
[-C--:B------:R-:W-:Y:S01]  /*1120*/  ISETP.GE.U32.OR P1, PT, R7, R0.reuse, P0 ;  /* 0x000000000700720c */ /* 0x080fe20000726470 */
[----:B------:R-:W-:Y:S01]  /*1130*/  BSSY.RECONVERGENT B0, `(.L_x_16) ;  /* 0x000001e000007945 */ /* 0x000fe20003800200 */
[----:B------:R-:W-:Y:S02]  /*1140*/  ISETP.GE.U32.OR P0, PT, R8, R0, P0 ;  /* 0x000000000800720c */ /* 0x000fe40000706470 */
[C---:B------:R-:W-:Y:S02]  /*1150*/  ISETP.LT.OR P1, PT, R2.reuse, -0x1, P1 ;  /* 0xffffffff0200780c */ /* 0x040fe40000f21670 */
[----:B------:R-:W-:-:S11]  /*1160*/  ISETP.LT.OR P0, PT, R2, -0x2, P0 ;  /* 0xfffffffe0200780c */ /* 0x000fd60000701670 */
        /* <DEDUP_REMOVED lines=26> */
.L_x_17:
[----:B------:R-:W-:Y:S05]  /*1310*/  BSYNC.RECONVERGENT B0 ;  /* 0x0000000000007941 */ /* 0x000fea0003800200 */
.L_x_16:
[----:B------:R-:W-:Y:S04]  /*1320*/  BSSY.RECONVERGENT B0, `(.L_x_18) ;  /* 0x000001b000007945 */ /* 0x000fe80003800200 */
[----:B------:R-:W-:Y:S05]  /*1330*/  @P0 BRA `(.L_x_19) ;  /* 0x0000000000640947 */ /* 0x000fea0003800000 */
[----:B------:R-:W0:Y:S01]  /*1340*/  LDCU UR8, c[0x0][0x398] ;  /* 0x00007300ff0877ac */ /* 0x000e220008000800 */
[----:B------:R-:W-:Y:S01]  /*1350*/  IMAD.IADD R9, R8, 0x1, R10 ;  /* 0x0000000108097824 */ /* 0x000fe200078e020a */
[----:B------:R-:W3:Y:S03]  /*1360*/  LDCU.64 UR10, c[0x0][0x380] ;  /* 0x00007000ff0a77ac */ /* 0x000ee60008000a00 */
[----:B0-----:R-:W-:Y:S01]  /*1370*/  IMAD R9, R9, UR8, RZ ;  /* 0x0000000809097c24 */ /* 0x001fe2000f8e02ff */
[----:B------:R-:W0:Y:S04]  /*1380*/  LDCU UR8, c[0x3][0x54] ;  /* 0x00c00a80ff0877ac */ /* 0x000e280008000800 */
[----:B---3--:R-:W-:-:S02]  /*1390*/  IADD3 R20, P0, PT, R9, UR10, RZ ;  /* 0x0000000a09147c10 */ /* 0x008fc4000ff1e0ff */
[C---:B------:R-:W-:Y:S01]  /*13a0*/  IADD3 R24, PT, PT, R9.reuse, 0x2, RZ ;  /* 0x0000000209187810 */ /* 0x040fe20007ffe0ff */
[----:B------:R-:W-:Y:S02]  /*13b0*/  VIADD R9, R9, 0x1 ;  /* 0x0000000109097836 */ /* 0x000fe40000000000 */
[----:B------:R-:W-:Y:S01]  /*13c0*/  IMAD.X R21, RZ, RZ, UR11, P0 ;  /* 0x0000000bff157e24 */ /* 0x000fe200080e06ff */
[----:B------:R-:W-:Y:S02]  /*13d0*/  IADD3 R24, P0, PT, R24, UR10, RZ ;  /* 0x0000000a18187c10 */ /* 0x000fe4000ff1e0ff */
[----:B------:R-:W-:Y:S02]  /*13e0*/  IADD3 R22, P1, PT, R9, UR10, RZ ;  /* 0x0000000a09167c10 */ /* 0x000fe4000ff3e0ff */
[----:B------:R-:W-:Y:S01]  /*13f0*/  IADD3.X R25, PT, PT, RZ, UR11, RZ, P0, !PT ;  /* 0x0000000bff197c10 */ /* 0x000fe200087fe4ff */
[----:B------:R-:W0:Y:S02]  /*1400*/  LDG.E.U8 R20, desc[UR4][R20.64] ;  /* 0x0000000414147981 */ /* 0x000e24000c1e1100 */
[----:B------:R-:W-:-:S02]  /*1410*/  IMAD.X R23, RZ, RZ, UR11, P1 ;  /* 0x0000000bff177e24 */ /* 0x000fc400088e06ff */
[----:B------:R-:W3:Y:S04]  /*1420*/  LDG.E.U8 R24, desc[UR4][R24.64] ;  /* 0x0000000418187981 */ /* 0x000ee8000c1e1100 */
[----:B------:R-:W4:Y:S01]  /*1430*/  LDG.E.U8 R22, desc[UR4][R22.64] ;  /* 0x0000000416167981 */ /* 0x000f22000c1e1100 */
[----:B0-----:R-:W-:Y:S02]  /*1440*/  IMAD R12, R20, UR8, RZ ;  /* 0x00000008140c7c24 */ /* 0x001fe4000f8e02ff */
        /* <DEDUP_REMOVED lines=8> */
.L_x_19:
[----:B------:R-:W-:Y:S05]  /*14d0*/  BSYNC.RECONVERGENT B0 ;  /* 0x0000000000007941 */ /* 0x000fea0003800200 */
.L_x_18:
[----:B------:R-:W-:Y:S01]  /*14e0*/  ISETP.GE.U32.AND P0, PT, R5, R0, PT ;  /* 0x000000000500720c */ /* 0x000fe20003f06070 */
[----:B------:R-:W-:Y:S01]  /*14f0*/  BSSY.RECONVERGENT B0, `(.L_x_20) ;  /* 0x000001e000007945 */ /* 0x000fe20003800200 */
[----:B------:R-:W-:Y:S02]  /*1500*/  IMAD.IADD R11, R10, 0x1, R0 ;  /* 0x000000010a0b7824 */ /* 0x000fe400078e0200 */
[----:B------:R-:W-:-:S04]  /*1510*/  ISETP.LT.OR P1, PT, R2, 0x2, P0 ;  /* 0x000000020200780c */ /* 0x000fc80000721670 */
[----:B------:R-:W-:-:S09]  /*1520*/  P2R R32, PR, RZ, 0x2 ;  /* 0x00000002ff207803 */ /* 0x000fd20000000000 */
[----:B------:R-:W-:Y:S05]  /*1530*/  @P1 BRA `(.L_x_21) ;  /* 0x0000000000641947 */ /* 0x000fea0003800000 */
[----:B------:R-:W0:Y:S01]  /*1540*/  LDCU UR8, c[0x0][0x398] ;  /* 0x00007300ff0877ac */ /* 0x000e220008000800 */
[----:B------:R-:W-:Y:S01]  /*1550*/  IADD3 R9, PT, PT, R5, R11, RZ ;  /* 0x0000000b05097210 */ /* 0x000fe20007ffe0ff */
[----:B------:R-:W3:Y:S04]  /*1560*/  LDCU.64 UR10, c[0x0][0x380] ;  /* 0x00007000ff0a77ac */ /* 0x000ee80008000a00 */
[----:B0-----:R-:W-:Y:S01]  /*1570*/  IMAD R9, R9, UR8, RZ ;  /* 0x0000000809097c24 */ /* 0x001fe2000f8e02ff */
[----:B------:R-:W0:Y:S03]  /*1580*/  LDCU UR8, c[0x3][0x8] ;  /* 0x00c00100ff0877ac */ /* 0x000e260008000800 */
[----:B------:R-:W-:-:S05]  /*1590*/  VIADD R24, R9, 0x2 ;  /* 0x0000000209187836 */ /* 0x000fca0000000000 */
[----:B---3--:R-:W-:-:S05]  /*15a0*/  IADD3 R24, P0, PT, R24, UR10, RZ ;  /* 0x0000000a18187c10 */ /* 0x008fca000ff1e0ff */
[----:B------:R-:W-:Y:S01]  /*15b0*/  IMAD.X R25, RZ, RZ, UR11, P0 ;  /* 0x0000000bff197e24 */ /* 0x000fe200080e06ff */
[C---:B------:R-:W-:Y:S02]  /*15c0*/  IADD3 R20, P0, PT, R9.reuse, UR10, RZ ;  /* 0x0000000a09147c10 */ /* 0x040fe4000ff1e0ff */
[----:B------:R-:W-:Y:S02]  /*15d0*/  IADD3 R9, PT, PT, R9, 0x1, RZ ;  /* 0x0000000109097810 */ /* 0x000fe40007ffe0ff */
[----:B------:R-:W0:Y:S01]  /*15e0*/  LDG.E.U8 R24, desc[UR4][R24.64] ;  /* 0x0000000418187981 */ /* 0x000e22000c1e1100 */
[----:B------:R-:W-:Y:S01]  /*15f0*/  IMAD.X R21, RZ, RZ, UR11, P0 ;  /* 0x0000000bff157e24 */ /* 0x000fe200080e06ff */
[----:B------:R-:W-:-:S04]  /*1600*/  IADD3 R22, P0, PT, R9, UR10, RZ ;  /* 0x0000000a09167c10 */ /* 0x000fc8000ff1e0ff */
[----:B------:R-:W3:Y:S01]  /*1610*/  LDG.E.U8 R20, desc[UR4][R20.64] ;  /* 0x0000000414147981 */ /* 0x000ee2000c1e1100 */
        /* <DEDUP_REMOVED lines=11> */
.L_x_21:
[----:B------:R-:W-:Y:S05]  /*16d0*/  BSYNC.RECONVERGENT B0 ;  /* 0x0000000000007941 */ /* 0x000fea0003800200 */
.L_x_20:
[----:B------:R-:W-:Y:S01]  /*16e0*/  ISETP.GE.U32.AND P0, PT, R6, R0, PT ;  /* 0x000000000600720c */ /* 0x000fe20003f06070 */
[----:B------:R-:W-:Y:S03]  /*16f0*/  BSSY.RECONVERGENT B0, `(.L_x_22) ;  /* 0x000001d000007945 */ /* 0x000fe60003800200 */
        /* <DEDUP_REMOVED lines=8> */
[C---:B------:R-:W-:Y:S01]  /*1780*/  VIADD R24, R9.reuse, 0x2 ;  /* 0x0000000209187836 */ /* 0x040fe20000000000 */
[C---:B---3--:R-:W-:Y:S01]  /*1790*/  IADD3 R20, P0, PT, R9.reuse, UR10, RZ ;  /* 0x0000000a09147c10 */ /* 0x048fe2000ff1e0ff */
[----:B------:R-:W-:-:S04]  /*17a0*/  VIADD R9, R9, 0x1 ;  /* 0x0000000109097836 */ /* 0x000fc80000000000 */
[----:B------:R-:W-:Y:S01]  /*17b0*/  IMAD.X R21, RZ, RZ, UR11, P0 ;  /* 0x0000000bff157e24 */ /* 0x000fe200080e06ff */
[----:B------:R-:W-:-:S04]  /*17c0*/  IADD3 R24, P0, PT, R24, UR10, RZ ;  /* 0x0000000a18187c10 */ /* 0x000fc8000ff1e0ff */
        /* <DEDUP_REMOVED lines=8> */
[----:B------:R-:W0:Y:S01]  /*1850*/  I2F.F64 R20, R26 ;  /* 0x0000001a00147312 */ /* 0x000e220000201c00 */
[----:B----4-:R-:W-:-:S07]  /*1860*/  IMAD R12, R22, UR8, RZ ;  /* 0x00000008160c7c24 */ /* 0x010fce000f8e02ff */
[----:B------:R-:W1:Y:S08]  /*1870*/  I2F.F64 R24, R9 ;  /* 0x0000000900187312 */ /* 0x000e700000201c00 */
[----:B------:R-:W2:Y:S01]  /*1880*/  I2F.F64 R22, R12 ;  /* 0x0000000c00167312 */ /* 0x000ea20000201c00 */
[----:B0-----:R-:W-:Y:S02]  /*1890*/  DADD R14, R14, R20 ;  /* 0x000000000e0e7229 */ /* 0x001fe40000000014 */
[----:B-1----:R-:W-:-:S02]  /*18a0*/  DADD R18, R18, R24 ;  /* 0x0000000012127229 */ /* 0x002fc40000000018 */
[----:B--2---:R-:W-:-:S11]  /*18b0*/  DADD R16, R16, R22 ;  /* 0x0000000010107229 */ /* 0x004fd60000000016 */
.L_x_23:
[----:B------:R-:W-:Y:S05]  /*18c0*/  BSYNC.RECONVERGENT B0 ;  /* 0x0000000000007941 */ /* 0x000fea0003800200 */
.L_x_22:
[----:B------:R-:W-:Y:S01]  /*18d0*/  ISETP.GE.AND P0, PT, R2, RZ, PT ;  /* 0x000000ff0200720c */ /* 0x000fe20003f06270 */
[----:B------:R-:W-:Y:S03]  /*18e0*/  BSSY.RECONVERGENT B0, `(.L_x_24) ;  /* 0x000001c000007945 */ /* 0x000fe60003800200 */
[----:B------:R-:W-:-:S09]  /*18f0*/  P2R R9, PR, RZ, 0x1 ;  /* 0x00000001ff097803 */ /* 0x000fd20000000000 */
[----:B------:R-:W-:Y:S05]  /*1900*/  @!P0 BRA `(.L_x_25) ;  /* 0x0000000000648947 */ /* 0x000fea0003800000 */
        /* <DEDUP_REMOVED lines=25> */
.L_x_25:
[----:B------:R-:W-:Y:S05]  /*1aa0*/  BSYNC.RECONVERGENT B0 ;  /* 0x0000000000007941 */ /* 0x000fea0003800200 */
.L_x_24:
[----:B------:R-:W-:Y:S01]  /*1ab0*/  ISETP.GE.U32.AND P0, PT, R7, R0, PT ;  /* 0x000000000700720c */ /* 0x000fe20003f06070 */
[----:B------:R-:W-:Y:S03]  /*1ac0*/  BSSY.RECONVERGENT B0, `(.L_x_26) ;  /* 0x000001d000007945 */ /* 0x000fe60003800200 */
[----:B------:R-:W-:-:S04]  /*1ad0*/  ISETP.LT.OR P1, PT, R2, -0x1, P0 ;  /* 0xffffffff0200780c */ /* 0x000fc80000721670 */
        /* <DEDUP_REMOVED lines=27> */
.L_x_27:
[----:B------:R-:W-:Y:S05]  /*1c90*/  BSYNC.RECONVERGENT B0 ;  /* 0x0000000000007941 */ /* 0x000fea0003800200 */
.L_x_26:
        /* <DEDUP_REMOVED lines=30> */
.L_x_29:
[----:B------:R-:W-:Y:S05]  /*1e80*/  BSYNC.RECONVERGENT B0 ;  /* 0x0000000000007941 */ /* 0x000fea0003800200 */
.L_x_28:
[----:B------:R-:W-:Y:S01]  /*1e90*/  IADD3 R26, PT, PT, R13, 0x1, RZ ;  /* 0x000000010d1a7810 */ /* 0x000fe20007ffe0ff */
[----:B------:R-:W-:Y:S01]  /*1ea0*/  BSSY.RECONVERGENT B0, `(.L_x_30) ;  /* 0x0000020000007945 */ /* 0x000fe20003800200 */
[----:B------:R-:W-:Y:S02]  /*1eb0*/  IMAD.IADD R12, R11, 0x1, R0 ;  /* 0x000000010b0c7824 */ /* 0x000fe400078e0200 */
[----:B------:R-:W-:-:S04]  /*1ec0*/  ISETP.GE.U32.AND P1, PT, R26, UR6, PT ;  /* 0x000000061a007c0c */ /* 0x000fc8000bf26070 */
[----:B------:R-:W-:-:S04]  /*1ed0*/  ISETP.LT.U32.AND P0, PT, R5, R0, !P1 ;  /* 0x000000000500720c */ /* 0x000fc80004f01070 */
[----:B------:R-:W-:-:S04]  /*1ee0*/  ISETP.GT.AND P2, PT, R2, 0x1, P0 ;  /* 0x000000010200780c */ /* 0x000fc80000744270 */
[----:B------:R-:W-:-:S09]  /*1ef0*/  P2R R36, PR, RZ, 0x4 ;  /* 0x00000004ff247803 */ /* 0x000fd20000000000 */
[----:B------:R-:W-:Y:S05]  /*1f00*/  @!P2 BRA `(.L_x_31) ;  /* 0x000000000064a947 */ /* 0x000fea0003800000 */
[----:B------:R-:W0:Y:S01]  /*1f10*/  LDCU UR8, c[0x0][0x398] ;  /* 0x00007300ff0877ac */ /* 0x000e220008000800 */
[----:B------:R-:W-:Y:S01]  /*1f20*/  IMAD.IADD R9, R5, 0x1, R12 ;  /* 0x0000000105097824 */ /* 0x000fe200078e020c */
[----:B------:R-:W3:Y:S03]  /*1f30*/  LDCU.64 UR10, c[0x0][0x380] ;  /* 0x00007000ff0a77ac */ /* 0x000ee60008000a00 */
[----:B0-----:R-:W-:Y:S01]  /*1f40*/  IMAD R9, R9, UR8, RZ ;  /* 0x0000000809097c24 */ /* 0x001fe2000f8e02ff */
[----:B------:R-:W0:Y:S03]  /*1f50*/  LDCU UR8, c[0x3][0xc] ;  /* 0x00c00180ff0877ac */ /* 0x000e260008000800 */
[C---:B------:R-:W-:Y:S01]  /*1f60*/  VIADD R24, R9.reuse, 0x2 ;  /* 0x0000000209187836 */ /* 0x040fe20000000000 */
[----:B---3--:R-:W-:-:S02]  /*1f70*/  IADD3 R20, P0, PT, R9, UR10, RZ ;  /* 0x0000000a09147c10 */ /* 0x008fc4000ff1e0ff */
[----:B------:R-:W-:Y:S02]  /*1f80*/  IADD3 R9, PT, PT, R9, 0x1, RZ ;  /* 0x0000000109097810 */ /* 0x000fe40007ffe0ff */
[----:B------:R-:W-:Y:S02]  /*1f90*/  IADD3.X R21, PT, PT, RZ, UR11, RZ, P0, !PT ;  /* 0x0000000bff157c10 */ /* 0x000fe400087fe4ff */
[----:B------:R-:W-:-:S03]  /*1fa0*/  IADD3 R24, P0, PT, R24, UR10, RZ ;  /* 0x0000000a18187c10 */ /* 0x000fc6000ff1e0ff */
[----:B------:R-:W0:Y:S02]  /*1fb0*/  LDG.E.U8 R20, desc[UR4][R20.64] ;  /* 0x0000000414147981 */ /* 0x000e24000c1e1100 */
[----:B------:R-:W-:Y:S01]  /*1fc0*/  IMAD.X R25, RZ, RZ, UR11, P0 ;  /* 0x0000000bff197e24 */ /* 0x000fe200080e06ff */
[----:B------:R-:W-:-:S04]  /*1fd0*/  IADD3 R22, P0, PT, R9, UR10, RZ ;  /* 0x0000000a09167c10 */ /* 0x000fc8000ff1e0ff */
[----:B------:R-:W3:Y:S01]  /*1fe0*/  LDG.E.U8 R24, desc[UR4][R24.64] ;  /* 0x0000000418187981 */ /* 0x000ee2000c1e1100 */
        /* <DEDUP_REMOVED lines=11> */
.L_x_31:
[----:B------:R-:W-:Y:S05]  /*20a0*/  BSYNC.RECONVERGENT B0 ;  /* 0x0000000000007941 */ /* 0x000fea0003800200 */
.L_x_30:
[----:B------:R-:W-:Y:S01]  /*20b0*/  ISETP.LT.U32.AND P0, PT, R6, R0, !P1 ;  /* 0x000000000600720c */ /* 0x000fe20004f01070 */
[----:B------:R-:W-:Y:S03]  /*20c0*/  BSSY.RECONVERGENT B0, `(.L_x_32) ;  /* 0x000001d000007945 */ /* 0x000fe60003800200 */
[----:B------:R-:W-:-:S04]  /*20d0*/  ISETP.GT.AND P2, PT, R2, RZ, P0 ;  /* 0x000000ff0200720c */ /* 0x000fc80000744270 */
        /* <DEDUP_REMOVED lines=27> */
.L_x_33:
[----:B------:R-:W-:Y:S05]  /*2290*/  BSYNC.RECONVERGENT B0 ;  /* 0x0000000000007941 */ /* 0x000fea0003800200 */
.L_x_32:
[----:B------:R-:W-:Y:S01]  /*22a0*/  ISETP.GE.U32.AND P0, PT, R26, UR6, PT ;  /* 0x000000061a007c0c */ /* 0x000fe2000bf06070 */
[----:B------:R-:W-:Y:S03]  /*22b0*/  BSSY.RECONVERGENT B0, `(.L_x_34) ;  /* 0x000001c000007945 */ /* 0x000fe60003800200 */
[----:B------:R-:W-:-:S13]  /*22c0*/  ISETP.LT.OR P0, PT, R2, RZ, P0 ;  /* 0x000000ff0200720c */ /* 0x000fda0000701670 */
[----:B------:R-:W-:Y:S05]  /*22d0*/  @P0 BRA `(.L_x_35) ;  /* 0x0000000000640947 */ /* 0x000fea0003800000 */
        /* <DEDUP_REMOVED lines=25> */
.L_x_35:
[----:B------:R-:W-:Y:S05]  /*2470*/  BSYNC.RECONVERGENT B0 ;  /* 0x0000000000007941 */ /* 0x000fea0003800200 */
.L_x_34:
[-C--:B------:R-:W-:Y:S01]  /*2480*/  ISETP.LT.U32.AND P0, PT, R7, R0.reuse, !P1 ;  /* 0x000000000700720c */ /* 0x080fe20004f01070 */
[----:B------:R-:W-:Y:S01]  /*2490*/  BSSY.RECONVERGENT B0, `(.L_x_36) ;  /* 0x000001f000007945 */ /* 0x000fe20003800200 */
[----:B------:R-:W-:Y:S01]  /*24a0*/  ISETP.LT.U32.AND P1, PT, R8, R0, !P1 ;  /* 0x000000000800720c */ /* 0x000fe20004f21070 */
[----:B------:R-:W-:Y:S01]  /*24b0*/  VIADD R13, R13, 0x2 ;  /* 0x000000020d0d7836 */ /* 0x000fe20000000000 */
[C---:B------:R-:W-:Y:S02]  /*24c0*/  ISETP.GT.AND P0, PT, R2.reuse, -0x2, P0 ;  /* 0xfffffffe0200780c */ /* 0x040fe40000704270 */
[----:B------:R-:W-:-:S11]  /*24d0*/  ISETP.GT.AND P1, PT, R2, -0x3, P1 ;  /* 0xfffffffd0200780c */ /* 0x000fd60000f24270 */
        /* <DEDUP_REMOVED lines=26> */
.L_x_37:
[----:B------:R-:W-:Y:S05]  /*2680*/  BSYNC.RECONVERGENT B0 ;  /* 0x0000000000007941 */ /* 0x000fea0003800200 */
.L_x_36:
[----:B------:R-:W-:Y:S04]  /*2690*/  BSSY.RECONVERGENT B0, `(.L_x_38) ;  /* 0x000001b000007945 */ /* 0x000fe80003800200 */
        /* <DEDUP_REMOVED lines=26> */
.L_x_39:
[----:B------:R-:W-:Y:S05]  /*2840*/  BSYNC.RECONVERGENT B0 ;  /* 0x0000000000007941 */ /* 0x000fea0003800200 */
.L_x_38:
[----:B------:R-:W-:Y:S01]  /*2850*/  ISETP.GE.U32.AND P5, PT, R13, UR6, PT ;  /* 0x000000060d007c0c */ /* 0x000fe2000bfa6070 */
[----:B------:R-:W-:Y:S01]  /*2860*/  BSSY.RECONVERGENT B0, `(.L_x_40) ;  /* 0x000001e000007945 */ /* 0x000fe20003800200 */
[-C--:B------:R-:W-:Y:S02]  /*2870*/  IADD3 R26, PT, PT, R12, R0.reuse, RZ ;  /* 0x000000000c1a7210 */ /* 0x080fe40007ffe0ff */
[----:B------:R-:W-:-:S04]  /*2880*/  ISETP.LT.U32.AND P2, PT, R5, R0, !P5 ;  /* 0x000000000500720c */ /* 0x000fc80006f41070 */
[----:B------:R-:W-:-:S13]  /*2890*/  ISETP.GT.AND P2, PT, R2, 0x1, P2 ;  /* 0x000000010200780c */ /* 0x000fda0001744270 */
[----:B------:R-:W-:Y:S05]  /*28a0*/  @!P2 BRA `(.L_x_41) ;  /* 0x000000000064a947 */ /* 0x000fea0003800000 */
        /* <DEDUP_REMOVED lines=9> */
[----:B------:R-:W-:-:S04]  /*2940*/  IADD3 R24, P3, PT, R24, UR10, RZ ;  /* 0x0000000a18187c10 */ /* 0x000fc8000ff7e0ff */
[----:B------:R-:W0:Y:S01]  /*2950*/  LDG.E.U8 R20, desc[UR4][R20.64] ;  /* 0x0000000414147981 */ /* 0x000e22000c1e1100 */
[----:B------:R-:W-:Y:S01]  /*2960*/  IMAD.X R25, RZ, RZ, UR11, P3 ;  /* 0x0000000bff197e24 */ /* 0x000fe200098e06ff */
[----:B------:R-:W-:-:S04]  /*2970*/  IADD3 R22, P3, PT, R22, UR10, RZ ;  /* 0x0000000a16167c10 */ /* 0x000fc8000ff7e0ff */
[----:B------:R-:W-:Y:S01]  /*2980*/  IADD3.X R23, PT, PT, RZ, UR11, RZ, P3, !PT ;  /* 0x0000000bff177c10 */ /* 0x000fe20009ffe4ff */
        /* <DEDUP_REMOVED lines=11> */
.L_x_41:
[----:B------:R-:W-:Y:S05]  /*2a40*/  BSYNC.RECONVERGENT B0 ;  /* 0x0000000000007941 */ /* 0x000fea0003800200 */
.L_x_40:
[----:B------:R-:W-:Y:S01]  /*2a50*/  ISETP.LT.U32.AND P3, PT, R6, R0, !P5 ;  /* 0x000000000600720c */ /* 0x000fe20006f61070 */
[----:B------:R-:W-:Y:S03]  /*2a60*/  BSSY.RECONVERGENT B0, `(.L_x_42) ;  /* 0x000001c000007945 */ /* 0x000fe60003800200 */
[----:B------:R-:W-:-:S13]  /*2a70*/  ISETP.GT.AND P3, PT, R2, RZ, P3 ;  /* 0x000000ff0200720c */ /* 0x000fda0001f64270 */
        /* <DEDUP_REMOVED lines=26> */
.L_x_43:
[----:B------:R-:W-:Y:S05]  /*2c20*/  BSYNC.RECONVERGENT B0 ;  /* 0x0000000000007941 */ /* 0x000fea0003800200 */
.L_x_42:
        /* <DEDUP_REMOVED lines=29> */
.L_x_45:
[----:B------:R-:W-:Y:S05]  /*2e00*/  BSYNC.RECONVERGENT B0 ;  /* 0x0000000000007941 */ /* 0x000fea0003800200 */
.L_x_44:
[-C--:B------:R-:W-:Y:S01]  /*2e10*/  ISETP.LT.U32.AND P4, PT, R7, R0.reuse, !P5 ;  /* 0x000000000700720c */ /* 0x080fe20006f81070 */
[----:B------:R-:W-:Y:S01]  /*2e20*/  BSSY.RECONVERGENT B0, `(.L_x_46) ;  /* 0x000001e000007945 */ /* 0x000fe20003800200 */
[----:B------:R-:W-:Y:S02]  /*2e30*/  ISETP.LT.U32.AND P5, PT, R8, R0, !P5 ;  /* 0x000000000800720c */ /* 0x000fe40006fa1070 */
[C---:B------:R-:W-:Y:S02]  /*2e40*/  ISETP.GT.AND P4, PT, R2.reuse, -0x2, P4 ;  /* 0xfffffffe0200780c */ /* 0x040fe40002784270 */
[----:B------:R-:W-:-:S11]  /*2e50*/  ISETP.GT.AND P5, PT, R2, -0x3, P5 ;  /* 0xfffffffd0200780c */ /* 0x000fd60002fa4270 */
        /* <DEDUP_REMOVED lines=26> */
.L_x_47:
[----:B------:R-:W-:Y:S05]  /*3000*/  BSYNC.RECONVERGENT B0 ;  /* 0x0000000000007941 */ /* 0x000fea0003800200 */
.L_x_46:
[----:B------:R-:W-:Y:S04]  /*3010*/  BSSY.RECONVERGENT B0, `(.L_x_48) ;  /* 0x000001b000007945 */ /* 0x000fe80003800200 */
        /* <DEDUP_REMOVED lines=26> */
.L_x_49:
[----:B------:R-:W-:Y:S05]  /*31c0*/  BSYNC.RECONVERGENT B0 ;  /* 0x0000000000007941 */ /* 0x000fea0003800200 */
.L_x_48:
[----:B------:R-:W-:Y:S01]  /*31d0*/  ISETP.NE.AND P6, PT, R27, RZ, PT ;  /* 0x000000ff1b00720c */ /* 0x000fe20003fc5270 */
[----:B------:R-:W-:Y:S01]  /*31e0*/  BSSY.RECONVERGENT B0, `(.L_x_50) ;  /* 0x000001b000007945 */ /* 0x000fe20003800200 */
[----:B------:R-:W-:Y:S02]  /*31f0*/  CS2R R24, SRZ ;  /* 0x0000000000187805 */ /* 0x000fe4000001ff00 */
[----:B------:R-:W-:Y:S02]  /*3200*/  CS2R R22, SRZ ;  /* 0x0000000000167805 */ /* 0x000fe4000001ff00 */
[----:B------:R-:W-:-:S07]  /*3210*/  CS2R R20, SRZ ;  /* 0x0000000000147805 */ /* 0x000fce000001ff00 */
        /* <DEDUP_REMOVED lines=19> */
[----:B------:R0:W3:Y:S01]  /*3350*/  I2F.F64 R20, R37 ;  /* 0x0000002500147312 */ /* 0x0000e20000201c00 */
[----:B----4-:R-:W-:-:S07]  /*3360*/  IMAD R27, R22, UR8, RZ ;  /* 0x00000008161b7c24 */ /* 0x010fce000f8e02ff */
[----:B------:R0:W4:Y:S08]  /*3370*/  I2F.F64 R24, R13 ;  /* 0x0000000d00187312 */ /* 0x0001300000201c00 */
[----:B---3--:R0:W0:Y:S02]  /*3380*/  I2F.F64 R22, R27 ;  /* 0x0000001b00167312 */ /* 0x0080240000201c00 */
.L_x_51:
[----:B------:R-:W-:Y:S05]  /*3390*/  BSYNC.RECONVERGENT B0 ;  /* 0x0000000000007941 */ /* 0x000fea0003800200 */
.L_x_50:
[----:B------:R-:W-:Y:S01]  /*33a0*/  ISETP.NE.AND P6, PT, R28, RZ, PT ;  /* 0x000000ff1c00720c */ /* 0x000fe20003fc5270 */
[----:B------:R-:W-:-:S12]  /*33b0*/  BSSY.RECONVERGENT B0, `(.L_x_52) ;  /* 0x000001b000007945 */ /* 0x000fd80003800200 */
[----:B------:R-:W-:Y:S05]  /*33c0*/  @!P6 BRA `(.L_x_53) ;  /* 0x000000000064e947 */ /* 0x000fea0003800000 */
[----:B------:R-:W3:Y:S01]  /*33d0*/  LDCU UR8, c[0x0][0x398] ;  /* 0x00007300ff0877ac */ /* 0x000ee20008000800 */
[----:B0-----:R-:W-:Y:S01]  /*33e0*/  IMAD R13, R4, R0, R6 ;  /* 0x00000000040d7224 */ /* 0x001fe200078e0206 */
[----:B------:R-:W0:Y:S03]  /*33f0*/  LDCU.64 UR10, c[0x0][0x380] ;  /* 0x00007000ff0a77ac */ /* 0x000e260008000a00 */
[----:B---3--:R-:W-:Y:S01]  /*3400*/  IMAD R13, R13, UR8, RZ ;  /* 0x000000080d0d7c24 */ /* 0x008fe2000f8e02ff */
[----:B------:R-:W3:Y:S04]  /*3410*/  LDCU UR8, c[0x3][0x78] ;  /* 0x00c00f00ff0877ac */ /* 0x000ee80008000800 */
[----:B------:R-:W-:-:S04]  /*3420*/  IADD3 R38, PT, PT, R13, 0x2, RZ ;  /* 0x000000020d267810 */ /* 0x000fc80007ffe0ff */
[----:B0-----:R-:W-:-:S05]  /*3430*/  IADD3 R38, P6, PT, R38, UR10, RZ ;  /* 0x0000000a26267c10 */ /* 0x001fca000ffde0ff */
[----:B------:R-:W-:-:S05]  /*3440*/  IMAD.X R39, RZ, RZ, UR11, P6 ;  /* 0x0000000bff277e24 */ /* 0x000fca000b0e06ff */
[----:B------:R-:W3:Y:S01]  /*3450*/  LDG.E.U8 R27, desc[UR4][R38.64] ;  /* 0x00000004261b7981 */ /* 0x000ee2000c1e1100 */
[----:B------:R-:W-:Y:S02]  /*3460*/  VIADD R28, R13, 0x1 ;  /* 0x000000010d1c7836 */ /* 0x000fe40000000000 */
[----:B---3--:R-:W-:-:S04]  /*3470*/  IMAD R27, R27, UR8, RZ ;  /* 0x000000081b1b7c24 */ /* 0x008fc8000f8e02ff */
[----:B------:R-:W4:Y:S02]  /*3480*/  I2F.F64 R38, R27 ;  /* 0x0000001b00267312 */ /* 0x000f240000201c00 */
[----:B----4-:R-:W-:Y:S01]  /*3490*/  DADD R24, R24, R38 ;  /* 0x0000000018187229 */ /* 0x010fe20000000026 */
[----:B------:R-:W-:-:S04]  /*34a0*/  IADD3 R38, P6, PT, R28, UR10, RZ ;  /* 0x0000000a1c267c10 */ /* 0x000fc8000ffde0ff */
[----:B------:R-:W-:-:S05]  /*34b0*/  IADD3.X R39, PT, PT, RZ, UR11, RZ, P6, !PT ;  /* 0x0000000bff277c10 */ /* 0x000fca000b7fe4ff */
[----:B------:R-:W3:Y:S02]  /*34c0*/  LDG.E.U8 R28, desc[UR4][R38.64] ;  /* 0x00000004261c7981 */ /* 0x000ee4000c1e1100 */
[----:B---3--:R-:W-:-:S04]  /*34d0*/  IMAD R28, R28, UR8, RZ ;  /* 0x000000081c1c7c24 */ /* 0x008fc8000f8e02ff */
[----:B------:R-:W0:Y:S02]  /*34e0*/  I2F.F64 R38, R28 ;  /* 0x0000001c00267312 */ /* 0x000e240000201c00 */
[----:B0-----:R-:W-:Y:S01]  /*34f0*/  DADD R22, R22, R38 ;  /* 0x0000000016167229 */ /* 0x001fe20000000026 */
[----:B------:R-:W-:-:S05]  /*3500*/  IADD3 R38, P6, PT, R13, UR10, RZ ;  /* 0x0000000a0d267c10 */ /* 0x000fca000ffde0ff */
[----:B------:R-:W-:-:S05]  /*3510*/  IMAD.X R39, RZ, RZ, UR11, P6 ;  /* 0x0000000bff277e24 */ /* 0x000fca000b0e06ff */
[----:B------:R-:W3:Y:S02]  /*3520*/  LDG.E.U8 R13, desc[UR4][R38.64] ;  /* 0x00000004260d7981 */ /* 0x000ee4000c1e1100 */
[----:B---3--:R-:W-:-:S04]  /*3530*/  IMAD R13, R13, UR8, RZ ;  /* 0x000000080d0d7c24 */ /* 0x008fc8000f8e02ff */
[----:B------:R-:W0:Y:S02]  /*3540*/  I2F.F64 R38, R13 ;  /* 0x0000000d00267312 */ /* 0x000e240000201c00 */
[----:B0-----:R-:W-:-:S11]  /*3550*/  DADD R20, R20, R38 ;  /* 0x0000000014147229 */ /* 0x001fd60000000026 */
.L_x_53:
[----:B------:R-:W-:Y:S05]  /*3560*/  BSYNC.RECONVERGENT B0 ;  /* 0x0000000000007941 */ /* 0x000fea0003800200 */
.L_x_52:
        /* <DEDUP_REMOVED lines=12> */
[----:B------:R-:W-:Y:S01]  /*3630*/  IADD3 R37, PT, PT, R13, 0x1, RZ ;  /* 0x000000010d257810 */ /* 0x000fe20007ffe0ff */
[----:B---3--:R-:W-:-:S04]  /*3640*/  IMAD R27, R27, UR8, RZ ;  /* 0x000000081b1b7c24 */ /* 0x008fc8000f8e02ff */
[----:B------:R-:W4:Y:S02]  /*3650*/  I2F.F64 R28, R27 ;  /* 0x0000001b001c7312 */ /* 0x000f240000201c00 */
[----:B----4-:R-:W-:Y:S01]  /*3660*/  DADD R24, R24, R28 ;  /* 0x0000000018187229 */ /* 0x010fe2000000001c */
[----:B------:R-:W-:-:S05]  /*3670*/  IADD3 R28, P6, PT, R37, UR10, RZ ;  /* 0x0000000a251c7c10 */ /* 0x000fca000ffde0ff */
[----:B------:R-:W-:-:S05]  /*3680*/  IMAD.X R29, RZ, RZ, UR11, P6 ;  /* 0x0000000bff1d7e24 */ /* 0x000fca000b0e06ff */
[----:B------:R-:W3:Y:S02]  /*3690*/  LDG.E.U8 R37, desc[UR4][R28.64] ;  /* 0x000000041c257981 */ /* 0x000ee4000c1e1100 */
[----:B---3--:R-:W-:-:S04]  /*36a0*/  IMAD R37, R37, UR8, RZ ;  /* 0x0000000825257c24 */ /* 0x008fc8000f8e02ff */
[----:B------:R-:W0:Y:S02]  /*36b0*/  I2F.F64 R28, R37 ;  /* 0x00000025001c7312 */ /* 0x000e240000201c00 */
[----:B0-----:R-:W-:Y:S01]  /*36c0*/  DADD R22, R22, R28 ;  /* 0x0000000016167229 */ /* 0x001fe2000000001c */
[----:B------:R-:W-:-:S04]  /*36d0*/  IADD3 R28, P6, PT, R13, UR10, RZ ;  /* 0x0000000a0d1c7c10 */ /* 0x000fc8000ffde0ff */
[----:B------:R-:W-:-:S05]  /*36e0*/  IADD3.X R29, PT, PT, RZ, UR11, RZ, P6, !PT ;  /* 0x0000000bff1d7c10 */ /* 0x000fca000b7fe4ff */
[----:B------:R-:W3:Y:S02]  /*36f0*/  LDG.E.U8 R13, desc[UR4][R28.64] ;  /* 0x000000041c0d7981 */ /* 0x000ee4000c1e1100 */
[----:B---3--:R-:W-:-:S04]  /*3700*/  IMAD R13, R13, UR8, RZ ;  /* 0x000000080d0d7c24 */ /* 0x008fc8000f8e02ff */
[----:B------:R-:W0:Y:S02]  /*3710*/  I2F.F64 R28, R13 ;  /* 0x0000000d001c7312 */ /* 0x000e240000201c00 */
[----:B0-----:R-:W-:-:S11]  /*3720*/  DADD R20, R20, R28 ;  /* 0x0000000014147229 */ /* 0x001fd6000000001c */
.L_x_55:
[----:B------:R-:W-:Y:S05]  /*3730*/  BSYNC.RECONVERGENT B0 ;  /* 0x0000000000007941 */ /* 0x000fea0003800200 */
.L_x_54:
[----:B------:R-:W-:Y:S01]  /*3740*/  ISETP.NE.AND P6, PT, R30, RZ, PT ;  /* 0x000000ff1e00720c */ /* 0x000fe20003fc5270 */
[----:B------:R-:W-:-:S12]  /*3750*/  BSSY.RECONVERGENT B0, `(.L_x_56) ;  /* 0x000001b000007945 */ /* 0x000fd80003800200 */
[----:B------:R-:W-:Y:S05]  /*3760*/  @!P6 BRA `(.L_x_57) ;  /* 0x000000000064e947 */ /* 0x000fea0003800000 */
[----:B------:R-:W3:Y:S01]  /*3770*/  LDCU UR8, c[0x0][0x398] ;  /* 0x00007300ff0877ac */ /* 0x000ee20008000800 */
[----:B0-----:R-:W-:Y:S01]  /*3780*/  IMAD R13, R4, R0, R7 ;  /* 0x00000000040d7224 */ /* 0x001fe200078e0207 */
[----:B------:R-:W0:Y:S03]  /*3790*/  LDCU.64 UR10, c[0x0][0x380] ;  /* 0x00007000ff0a77ac */ /* 0x000e260008000a00 */
[----:B---3--:R-:W-:Y:S01]  /*37a0*/  IMAD R13, R13, UR8, RZ ;  /* 0x000000080d0d7c24 */ /* 0x008fe2000f8e02ff */
[----:B------:R-:W3:Y:S03]  /*37b0*/  LDCU UR8, c[0x3][0xa0] ;  /* 0x00c01400ff0877ac */ /* 0x000ee60008000800 */
[----:B------:R-:W-:-:S05]  /*37c0*/  VIADD R28, R13, 0x2 ;  /* 0x000000020d1c7836 */ /* 0x000fca0000000000 */
[----:B0-----:R-:W-:-:S04]  /*37d0*/  IADD3 R28, P6, PT, R28, UR10, RZ ;  /* 0x0000000a1c1c7c10 */ /* 0x001fc8000ffde0ff */
[----:B------:R-:W-:-:S05]  /*37e0*/  IADD3.X R29, PT, PT, RZ, UR11, RZ, P6, !PT ;  /* 0x0000000bff1d7c10 */ /* 0x000fca000b7fe4ff */
        /* <DEDUP_REMOVED lines=17> */
.L_x_57:
[----:B------:R-:W-:Y:S05]  /*3900*/  BSYNC.RECONVERGENT B0 ;  /* 0x0000000000007941 */ /* 0x000fea0003800200 */
.L_x_56:
[----:B------:R-:W-:Y:S01]  /*3910*/  ISETP.NE.AND P6, PT, R31, RZ, PT ;  /* 0x000000ff1f00720c */ /* 0x000fe20003fc5270 */
[----:B------:R-:W-:-:S12]  /*3920*/  BSSY.RECONVERGENT B0, `(.L_x_58) ;  /* 0x000001b000007945 */ /* 0x000fd80003800200 */
[----:B------:R-:W-:Y:S05]  /*3930*/  @!P6 BRA `(.L_x_59) ;  /* 0x000000000064e947 */ /* 0x000fea0003800000 */
[----:B------:R-:W3:Y:S01]  /*3940*/  LDCU UR8, c[0x0][0x398] ;  /* 0x00007300ff0877ac */ /* 0x000ee20008000800 */
[----:B------:R-:W-:Y:S01]  /*3950*/  IMAD R4, R4, R0, R8 ;  /* 0x0000000004047224 */ /* 0x000fe200078e0208 */
[----:B------:R-:W5:Y:S03]  /*3960*/  LDCU.64 UR10, c[0x0][0x380] ;  /* 0x00007000ff0a77ac */ /* 0x000f660008000a00 */
[----:B---3--:R-:W-:Y:S01]  /*3970*/  IMAD R4, R4, UR8, RZ ;  /* 0x0000000804047c24 */ /* 0x008fe2000f8e02ff */
[----:B------:R-:W3:Y:S04]  /*3980*/  LDCU UR8, c[0x3][0xb4] ;  /* 0x00c01680ff0877ac */ /* 0x000ee80008000800 */
[----:B------:R-:W-:-:S04]  /*3990*/  IADD3 R28, PT, PT, R4, 0x2, RZ ;  /* 0x00000002041c7810 */ /* 0x000fc80007ffe0ff */
[----:B-----5:R-:W-:-:S05]  /*39a0*/  IADD3 R28, P6, PT, R28, UR10, RZ ;  /* 0x0000000a1c1c7c10 */ /* 0x020fca000ffde0ff */
[----:B------:R-:W-:-:S05]  /*39b0*/  IMAD.X R29, RZ, RZ, UR11, P6 ;  /* 0x0000000bff1d7e24 */ /* 0x000fca000b0e06ff */
[----:B0-----:R-:W3:Y:S01]  /*39c0*/  LDG.E.U8 R13, desc[UR4][R28.64] ;  /* 0x000000041c0d7981 */ /* 0x001ee2000c1e1100 */
[----:B------:R-:W-:Y:S01]  /*39d0*/  IADD3 R27, PT, PT, R4, 0x1, RZ ;  /* 0x00000001041b7810 */ /* 0x000fe20007ffe0ff */
[----:B---3--:R-:W-:-:S04]  /*39e0*/  IMAD R13, R13, UR8, RZ ;  /* 0x000000080d0d7c24 */ /* 0x008fc8000f8e02ff */
[----:B------:R-:W4:Y:S02]  /*39f0*/  I2F.F64 R28, R13 ;  /* 0x0000000d001c7312 */ /* 0x000f240000201c00 */
[----:B----4-:R-:W-:Y:S01]  /*3a00*/  DADD R24, R24, R28 ;  /* 0x0000000018187229 */ /* 0x010fe2000000001c */
[----:B------:R-:W-:-:S05]  /*3a10*/  IADD3 R28, P6, PT, R27, UR10, RZ ;  /* 0x0000000a1b1c7c10 */ /* 0x000fca000ffde0ff */
[----:B------:R-:W-:-:S05]  /*3a20*/  IMAD.X R29, RZ, RZ, UR11, P6 ;  /* 0x0000000bff1d7e24 */ /* 0x000fca000b0e06ff */
[----:B------:R0:W3:Y:S02]  /*3a30*/  LDG.E.U8 R30, desc[UR4][R28.64] ;  /* 0x000000041c1e7981 */ /* 0x0000e4000c1e1100 */
[----:B0-----:R-:W-:-:S04]  /*3a40*/  IADD3 R28, P6, PT, R4, UR10, RZ ;  /* 0x0000000a041c7c10 */ /* 0x001fc8000ffde0ff */
[----:B------:R-:W-:-:S05]  /*3a50*/  IADD3.X R29, PT, PT, RZ, UR11, RZ, P6, !PT ;  /* 0x0000000bff1d7c10 */ /* 0x000fca000b7fe4ff */
[----:B------:R-:W4:Y:S01]  /*3a60*/  LDG.E.U8 R4, desc[UR4][R28.64] ;  /* 0x000000041c047981 */ /* 0x000f22000c1e1100 */
[----:B---3--:R-:W-:-:S06]  /*3a70*/  IMAD R30, R30, UR8, RZ ;  /* 0x000000081e1e7c24 */ /* 0x008fcc000f8e02ff */
[----:B------:R-:W0:Y:S01]  /*3a80*/  I2F.F64 R30, R30 ;  /* 0x0000001e001e7312 */ /* 0x000e220000201c00 */
[----:B----4-:R-:W-:Y:S01]  /*3a90*/  IMAD R4, R4, UR8, RZ ;  /* 0x0000000804047c24 */ /* 0x010fe2000f8e02ff */
[----:B0-----:R-:W-:-:S06]  /*3aa0*/  DADD R22, R22, R30 ;  /* 0x0000000016167229 */ /* 0x001fcc000000001e */
[----:B------:R-:W0:Y:S02]  /*3ab0*/  I2F.F64 R28, R4 ;  /* 0x00000004001c7312 */ /* 0x000e240000201c00 */
[----:B0-----:R-:W-:-:S11]  /*3ac0*/  DADD R20, R20, R28 ;  /* 0x0000000014147229 */ /* 0x001fd6000000001c */
.L_x_59:
[----:B------:R-:W-:Y:S05]  /*3ad0*/  BSYNC.RECONVERGENT B0 ;  /* 0x0000000000007941 */ /* 0x000fea0003800200 */
.L_x_58:
[----:B------:R-:W3:Y:S01]  /*3ae0*/  LDC R4, c[0x0][0x364] ;  /* 0x0000d900ff047b82 */ /* 0x000ee20000000800 */
[----:B------:R-:W-:Y:S01]  /*3af0*/  BSSY.RECONVERGENT B0, `(.L_x_60) ;  /* 0x0000020000007945 */ /* 0x000fe20003800200 */
[----:B---3--:R-:W-:-:S04]  /*3b00*/  IMAD R4, R4, UR7, R3 ;  /* 0x0000000704047c24 */ /* 0x008fc8000f8e0203 */
[----:B------:R-:W-:-:S05]  /*3b10*/  VIADD R4, R4, 0xffffffff ;  /* 0xffffffff04047836 */ /* 0x000fca0000000000 */
[----:B------:R-:W-:-:S04]  /*3b20*/  ISETP.GE.U32.AND P6, PT, R4, UR6, PT ;  /* 0x0000000604007c0c */ /* 0x000fc8000bfc6070 */
[----:B------:R-:W-:-:S04]  /*3b30*/  ISETP.GE.U32.OR P6, PT, R5, R0, P6 ;  /* 0x000000000500720c */ /* 0x000fc800037c6470 */
[----:B------:R-:W-:-:S13]  /*3b40*/  ISETP.LT.OR P6, PT, R2, 0x2, P6 ;  /* 0x000000020200780c */ /* 0x000fda00037c1670 */
[----:B------:R-:W-:Y:S05]  /*3b50*/  @P6 BRA `(.L_x_61) ;  /* 0x0000000000646947 */ /* 0x000fea0003800000 */
[----:B------:R-:W3:Y:S01]  /*3b60*/  LDCU UR8, c[0x0][0x398] ;  /* 0x00007300ff0877ac */ /* 0x000ee20008000800 */
[----:B------:R-:W-:Y:S01]  /*3b70*/  IADD3 R4, PT, PT, R5, R10, RZ ;  /* 0x0000000a05047210 */ /* 0x000fe20007ffe0ff */
[----:B------:R-:W5:Y:S04]  /*3b80*/  LDCU.64 UR10, c[0x0][0x380] ;  /* 0x00007000ff0a77ac */ /* 0x000f680008000a00 */
[----:B---3--:R-:W-:Y:S01]  /*3b90*/  IMAD R4, R4, UR8, RZ ;  /* 0x0000000804047c24 */ /* 0x008fe2000f8e02ff */
[----:B------:R-:W3:Y:S03]  /*3ba0*/  LDCU UR8, c[0x3][0x68] ;  /* 0x00c00d00ff0877ac */ /* 0x000ee60008000800 */
[----:B------:R-:W-:-:S05]  /*3bb0*/  VIADD R28, R4, 0x2 ;  /* 0x00000002041c7836 */ /* 0x000fca0000000000 */
[----:B-----5:R-:W-:-:S04]  /*3bc0*/  IADD3 R28, P6, PT, R28, UR10, RZ ;  /* 0x0000000a1c1c7c10 */ /* 0x020fc8000ffde0ff */
[----:B------:R-:W-:-:S05]  /*3bd0*/  IADD3.X R29, PT, PT, RZ, UR11, RZ, P6, !PT ;  /* 0x0000000bff1d7c10 */ /* 0x000fca000b7fe4ff */
[----:B0-----:R-:W3:Y:S01]  /*3be0*/  LDG.E.U8 R13, desc[UR4][R28.64] ;  /* 0x000000041c0d7981 */ /* 0x001ee2000c1e1100 */
[----:B------:R-:W-:Y:S02]  /*3bf0*/  VIADD R27, R4, 0x1 ;  /* 0x00000001041b7836 */ /* 0x000fe40000000000 */
[----:B---3--:R-:W-:-:S04]  /*3c00*/  IMAD R13, R13, UR8, RZ ;  /* 0x000000080d0d7c24 */ /* 0x008fc8000f8e02ff */
[----:B------:R-:W4:Y:S02]  /*3c10*/  I2F.F64 R28, R13 ;  /* 0x0000000d001c7312 */ /* 0x000f240000201c00 */
[----:B----4-:R-:W-:Y:S01]  /*3c20*/  DADD R24, R24, R28 ;  /* 0x0000000018187229 */ /* 0x010fe2000000001c */
[----:B------:R-:W-:-:S04]  /*3c30*/  IADD3 R28, P6, PT, R27, UR10, RZ ;  /* 0x0000000a1b1c7c10 */ /* 0x000fc8000ffde0ff */
[----:B------:R-:W-:-:S05]  /*3c40*/  IADD3.X R29, PT, PT, RZ, UR11, RZ, P6, !PT ;  /* 0x0000000bff1d7c10 */ /* 0x000fca000b7fe4ff */
[----:B------:R0:W3:Y:S02]  /*3c50*/  LDG.E.U8 R30, desc[UR4][R28.64] ;  /* 0x000000041c1e7981 */ /* 0x0000e4000c1e1100 */
[----:B0-----:R-:W-:-:S05]  /*3c60*/  IADD3 R28, P6, PT, R4, UR10, RZ ;  /* 0x0000000a041c7c10 */ /* 0x001fca000ffde0ff */
[----:B------:R-:W-:-:S05]  /*3c70*/  IMAD.X R29, RZ, RZ, UR11, P6 ;  /* 0x0000000bff1d7e24 */ /* 0x000fca000b0e06ff */
[----:B------:R-:W4:Y:S01]  /*3c80*/  LDG.E.U8 R4, desc[UR4][R28.64] ;  /* 0x000000041c047981 */ /* 0x000f22000c1e1100 */
[----:B---3--:R-:W-:-:S06]  /*3c90*/  IMAD R30, R30, UR8, RZ ;  /* 0x000000081e1e7c24 */ /* 0x008fcc000f8e02ff */
[----:B------:R-:W0:Y:S01]  /*3ca0*/  I2F.F64 R30, R30 ;  /* 0x0000001e001e7312 */ /* 0x000e220000201c00 */
[----:B----4-:R-:W-:Y:S01]  /*3cb0*/  IMAD R4, R4, UR8, RZ ;  /* 0x0000000804047c24 */ /* 0x010fe2000f8e02ff */
[----:B0-----:R-:W-:-:S06]  /*3cc0*/  DADD R22, R22, R30 ;  /* 0x0000000016167229 */ /* 0x001fcc000000001e */
[----:B------:R-:W0:Y:S02]  /*3cd0*/  I2F.F64 R28, R4 ;  /* 0x00000004001c7312 */ /* 0x000e240000201c00 */
[----:B0-----:R-:W-:-:S11]  /*3ce0*/  DADD R20, R20, R28 ;  /* 0x0000000014147229 */ /* 0x001fd6000000001c */
.L_x_61:
[----:B------:R-:W-:Y:S05]  /*3cf0*/  BSYNC.RECONVERGENT B0 ;  /* 0x0000000000007941 */ /* 0x000fea0003800200 */
.L_x_60:
[----:B------:R-:W3:Y:S01]  /*3d00*/  LDC R4, c[0x0][0x364] ;  /* 0x0000d900ff047b82 */ /* 0x000ee20000000800 */
[----:B------:R-:W-:Y:S01]  /*3d10*/  BSSY.RECONVERGENT B0, `(.L_x_62) ;  /* 0x0000020000007945 */ /* 0x000fe20003800200 */
[----:B---3--:R-:W-:-:S05]  /*3d20*/  IMAD R4, R4, UR7, R3 ;  /* 0x0000000704047c24 */ /* 0x008fca000f8e0203 */
[----:B------:R-:W-:-:S04]  /*3d30*/  IADD3 R4, PT, PT, R4, -0x1, RZ ;  /* 0xffffffff04047810 */ /* 0x000fc80007ffe0ff */
[----:B------:R-:W-:-:S04]  /*3d40*/  ISETP.GE.U32.AND P6, PT, R4, UR6, PT ;  /* 0x0000000604007c0c */ /* 0x000fc8000bfc6070 */
[----:B------:R-:W-:-:S04]  /*3d50*/  ISETP.GE.U32.OR P6, PT, R6, R0, P6 ;  /* 0x000000000600720c */ /* 0x000fc800037c6470 */
[----:B------:R-:W-:-:S13]  /*3d60*/  ISETP.LT.OR P6, PT, R2, 0x1, P6 ;  /* 0x000000010200780c */ /* 0x000fda00037c1670 */
[----:B------:R-:W-:Y:S05]  /*3d70*/  @P6 BRA `(.L_x_63) ;  /* 0x0000000000646947 */ /* 0x000fea0003800000 */
[----:B------:R-:W3:Y:S01]  /*3d80*/  LDCU UR8, c[0x0][0x398] ;  /* 0x00007300ff0877ac */ /* 0x000ee20008000800 */
[----:B------:R-:W-:Y:S01]  /*3d90*/  IMAD.IADD R4, R6, 0x1, R10 ;  /* 0x0000000106047824 */ /* 0x000fe200078e020a */
        /* <DEDUP_REMOVED lines=23> */
.L_x_63:
[----:B------:R-:W-:Y:S05]  /*3f10*/  BSYNC.RECONVERGENT B0 ;  /* 0x0000000000007941 */ /* 0x000fea0003800200 */
.L_x_62:
[----:B------:R-:W3:Y:S01]  /*3f20*/  LDC R4, c[0x0][0x364] ;  /* 0x0000d900ff047b82 */ /* 0x000ee20000000800 */
[----:B------:R-:W-:Y:S01]  /*3f30*/  BSSY.RECONVERGENT B0, `(.L_x_64) ;  /* 0x000001f000007945 */ /* 0x000fe20003800200 */
[----:B---3--:R-:W-:-:S04]  /*3f40*/  IMAD R4, R4, UR7, R3 ;  /* 0x0000000704047c24 */ /* 0x008fc8000f8e0203 */
[----:B------:R-:W-:-:S05]  /*3f50*/  VIADD R4, R4, 0xffffffff ;  /* 0xffffffff04047836 */ /* 0x000fca0000000000 */
[----:B------:R-:W-:-:S04]  /*3f60*/  ISETP.GE.U32.AND P6, PT, R4, UR6, PT ;  /* 0x0000000604007c0c */ /* 0x000fc8000bfc6070 */
[----:B------:R-:W-:-:S13]  /*3f70*/  ISETP.LT.OR P6, PT, R2, RZ, P6 ;  /* 0x000000ff0200720c */ /* 0x000fda00037c1670 */
        /* <DEDUP_REMOVED lines=26> */
.L_x_65:
[----:B------:R-:W-:Y:S05]  /*4120*/  BSYNC.RECONVERGENT B0 ;  /* 0x0000000000007941 */ /* 0x000fea0003800200 */
.L_x_64:
[----:B------:R-:W3:Y:S01]  /*4130*/  LDC R4, c[0x0][0x364] ;  /* 0x0000d900ff047b82 */ /* 0x000ee20000000800 */
[----:B------:R-:W-:Y:S01]  /*4140*/  BSSY.RECONVERGENT B0, `(.L_x_66) ;  /* 0x0000020000007945 */ /* 0x000fe20003800200 */
[----:B---3--:R-:W-:-:S05]  /*4150*/  IMAD R4, R4, UR7, R3 ;  /* 0x0000000704047c24 */ /* 0x008fca000f8e0203 */
[----:B------:R-:W-:-:S04]  /*4160*/  IADD3 R4, PT, PT, R4, -0x1, RZ ;  /* 0xffffffff04047810 */ /* 0x000fc80007ffe0ff */
[----:B------:R-:W-:-:S04]  /*4170*/  ISETP.GE.U32.AND P6, PT, R4, UR6, PT ;  /* 0x0000000604007c0c */ /* 0x000fc8000bfc6070 */
[----:B------:R-:W-:-:S04]  /*4180*/  ISETP.GE.U32.OR P6, PT, R7, R0, P6 ;  /* 0x000000000700720c */ /* 0x000fc800037c6470 */
[----:B------:R-:W-:-:S13]  /*4190*/  ISETP.LT.OR P6, PT, R2, -0x1, P6 ;  /* 0xffffffff0200780c */ /* 0x000fda00037c1670 */
        /* <DEDUP_REMOVED lines=26> */
.L_x_67:
[----:B------:R-:W-:Y:S05]  /*4340*/  BSYNC.RECONVERGENT B0 ;  /* 0x0000000000007941 */ /* 0x000fea0003800200 */
.L_x_66:
[----:B------:R-:W3:Y:S01]  /*4350*/  LDC R4, c[0x0][0x364] ;  /* 0x0000d900ff047b82 */ /* 0x000ee20000000800 */
[----:B------:R-:W-:Y:S07]  /*4360*/  BSSY.RECONVERGENT B0, `(.L_x_68) ;  /* 0x0000022000007945 */ /* 0x000fee0003800200 */
[----:B------:R-:W5:Y:S01]  /*4370*/  LDC R28, c[0x0][0x364] ;  /* 0x0000d900ff1c7b82 */ /* 0x000f620000000800 */
[----:B---3--:R-:W-:-:S04]  /*4380*/  IMAD R4, R4, UR7, R3 ;  /* 0x0000000704047c24 */ /* 0x008fc8000f8e0203 */
[----:B------:R-:W-:Y:S02]  /*4390*/  VIADD R4, R4, 0xffffffff ;  /* 0xffffffff04047836 */ /* 0x000fe40000000000 */
[----:B-----5:R-:W-:-:S03]  /*43a0*/  IMAD R3, R28, UR7, R3 ;  /* 0x000000071c037c24 */ /* 0x020fc6000f8e0203 */
[----:B------:R-:W-:-:S04]  /*43b0*/  ISETP.GE.U32.AND P6, PT, R4, UR6, PT ;  /* 0x0000000604007c0c */ /* 0x000fc8000bfc6070 */
[----:B------:R-:W-:-:S04]  /*43c0*/  ISETP.GE.U32.OR P6, PT, R8, R0, P6 ;  /* 0x000000000800720c */ /* 0x000fc800037c6470 */
[----:B------:R-:W-:-:S13]  /*43d0*/  ISETP.LT.OR P6, PT, R2, -0x2, P6 ;  /* 0xfffffffe0200780c */ /* 0x000fda00037c1670 */
        /* <DEDUP_REMOVED lines=8> */
[----:B------:R-:W-:Y:S02]  /*4460*/  IADD3.X R31, PT, PT, RZ, UR11, RZ, P6, !PT ;  /* 0x0000000bff1f7c10 */ /* 0x000fe4000b7fe4ff */
[----:B------:R-:W-:-:S03]  /*4470*/  IADD3 R28, P6, PT, R10, UR10, RZ ;  /* 0x0000000a0a1c7c10 */ /* 0x000fc6000ffde0ff */
[----:B------:R5:W3:Y:S01]  /*4480*/  LDG.E.U8 R0, desc[UR4][R30.64] ;  /* 0x000000041e007981 */ /* 0x000ae2000c1e1100 */
[----:B------:R-:W-:Y:S01]  /*4490*/  IADD3 R10, PT, PT, R10, 0x1, RZ ;  /* 0x000000010a0a7810 */ /* 0x000fe20007ffe0ff */
[----:B------:R-:W-:-:S03]  /*44a0*/  IMAD.X R29, RZ, RZ, UR11, P6 ;  /* 0x0000000bff1d7e24 */ /* 0x000fc6000b0e06ff */
[----:B-----5:R-:W-:Y:S02]  /*44b0*/  IADD3 R30, P6, PT, R10, UR10, RZ ;  /* 0x0000000a0a1e7c10 */ /* 0x020fe4000ffde0ff */
[----:B------:R5:W2:Y:S03]  /*44c0*/  LDG.E.U8 R10, desc[UR4][R28.64] ;  /* 0x000000041c0a7981 */ /* 0x000aa6000c1e1100 */
[----:B------:R-:W-:-:S05]  /*44d0*/  IMAD.X R31, RZ, RZ, UR11, P6 ;  /* 0x0000000bff1f7e24 */ /* 0x000fca000b0e06ff */
[----:B------:R-:W4:Y:S01]  /*44e0*/  LDG.E.U8 R4, desc[UR4][R30.64] ;  /* 0x000000041e047981 */ /* 0x000f22000c1e1100 */
[----:B---3--:R-:W-:-:S04]  /*44f0*/  IMAD R0, R0, UR8, RZ ;  /* 0x0000000800007c24 */ /* 0x008fc8000f8e02ff */
[----:B-----5:R-:W3:Y:S01]  /*4500*/  I2F.F64 R28, R0 ;  /* 0x00000000001c7312 */ /* 0x020ee20000201c00 */
[----:B--2---:R-:W-:Y:S02]  /*4510*/  IMAD R10, R10, UR8, RZ ;  /* 0x000000080a0a7c24 */ /* 0x004fe4000f8e02ff */
[----:B----4-:R-:W-:Y:S01]  /*4520*/  IMAD R4, R4, UR8, RZ ;  /* 0x0000000804047c24 */ /* 0x010fe2000f8e02ff */
[----:B---3--:R-:W-:-:S04]  /*4530*/  DADD R24, R24, R28 ;  /* 0x0000000018187229 */ /* 0x008fc8000000001c */
[----:B------:R-:W2:Y:S08]  /*4540*/  I2F.F64 R28, R10 ;  /* 0x0000000a001c7312 */ /* 0x000eb00000201c00 */
[----:B------:R-:W0:Y:S01]  /*4550*/  I2F.F64 R30, R4 ;  /* 0x00000004001e7312 */ /* 0x000e220000201c00 */
[----:B--2---:R-:W-:Y:S02]  /*4560*/  DADD R20, R20, R28 ;  /* 0x0000000014147229 */ /* 0x004fe4000000001c */
[----:B0-----:R-:W-:-:S11]  /*4570*/  DADD R22, R22, R30 ;  /* 0x0000000016167229 */ /* 0x001fd6000000001e */
.L_x_69:
[----:B------:R-:W-:Y:S05]  /*4580*/  BSYNC.RECONVERGENT B0 ;  /* 0x0000000000007941 */ /* 0x000fea0003800200 */
.L_x_68:
[----:B------:R-:W-:Y:S01]  /*4590*/  ISETP.NE.AND P6, PT, R32, RZ, PT ;  /* 0x000000ff2000720c */ /* 0x000fe20003fc5270 */
[----:B------:R-:W-:-:S12]  /*45a0*/  BSSY.RECONVERGENT B0, `(.L_x_70) ;  /* 0x000001b000007945 */ /* 0x000fd80003800200 */
        /* <DEDUP_REMOVED lines=12> */
[----:B------:R-:W-:-:S05]  /*4670*/  IMAD.X R29, RZ, RZ, UR11, P6 ;  /* 0x0000000bff1d7e24 */ /* 0x000fca000b0e06ff */
[----:B------:R1:W2:Y:S01]  /*4680*/  LDG.E.U8 R10, desc[UR4][R28.64] ;  /* 0x000000041c0a7981 */ /* 0x0002a2000c1e1100 */
[----:B-----5:R-:W-:-:S05]  /*4690*/  IADD3 R30, P6, PT, R0, UR10, RZ ;  /* 0x0000000a001e7c10 */ /* 0x020fca000ffde0ff */
[----:B------:R-:W-:-:S05]  /*46a0*/  IMAD.X R31, RZ, RZ, UR11, P6 ;  /* 0x0000000bff1f7e24 */ /* 0x000fca000b0e06ff */
[----:B0-----:R-:W5:Y:S01]  /*46b0*/  LDG.E.U8 R13, desc[UR4][R30.64] ;  /* 0x000000041e0d7981 */ /* 0x001f62000c1e1100 */
[----:B---3--:R-:W-:-:S04]  /*46c0*/  IMAD R0, R4, UR8, RZ ;  /* 0x0000000804007c24 */ /* 0x008fc8000f8e02ff */
[----:B-1----:R-:W4:Y:S01]  /*46d0*/  I2F.F64 R28, R0 ;  /* 0x00000000001c7312 */ /* 0x002f220000201c00 */
[----:B--2---:R-:W-:Y:S02]  /*46e0*/  IMAD R10, R10, UR8, RZ ;  /* 0x000000080a0a7c24 */ /* 0x004fe4000f8e02ff */
[----:B-----5:R-:W-:Y:S01]  /*46f0*/  IMAD R4, R13, UR8, RZ ;  /* 0x000000080d047c24 */ /* 0x020fe2000f8e02ff */
[----:B----4-:R-:W-:-:S04]  /*4700*/  DADD R24, R24, R28 ;  /* 0x0000000018187229 */ /* 0x010fc8000000001c */
[----:B------:R-:W0:Y:S08]  /*4710*/  I2F.F64 R28, R10 ;  /* 0x0000000a001c7312 */ /* 0x000e300000201c00 */
[----:B------:R-:W1:Y:S01]  /*4720*/  I2F.F64 R30, R4 ;  /* 0x00000004001e7312 */ /* 0x000e620000201c00 */
[----:B0-----:R-:W-:Y:S02]  /*4730*/  DADD R20, R20, R28 ;  /* 0x0000000014147229 */ /* 0x001fe4000000001c */
[----:B-1----:R-:W-:-:S11]  /*4740*/  DADD R22, R22, R30 ;  /* 0x0000000016167229 */ /* 0x002fd6000000001e */
.L_x_71:
[----:B------:R-:W-:Y:S05]  /*4750*/  BSYNC.RECONVERGENT B0 ;  /* 0x0000000000007941 */ /* 0x000fea0003800200 */
.L_x_70:
        /* <DEDUP_REMOVED lines=28> */
.L_x_73:
[----:B------:R-:W-:Y:S05]  /*4920*/  BSYNC.RECONVERGENT B0 ;  /* 0x0000000000007941 */ /* 0x000fea0003800200 */
.L_x_72:
[----:B------:R-:W-:Y:S01]  /*4930*/  ISETP.GE.AND P6, PT, R2, RZ, PT ;  /* 0x000000ff0200720c */ /* 0x000fe20003fc6270 */
[----:B------:R-:W-:-:S12]  /*4940*/  BSSY.RECONVERGENT B0, `(.L_x_74) ;  /* 0x000001b000007945 */ /* 0x000fd80003800200 */
[----:B------:R-:W-:Y:S05]  /*4950*/  @!P6 BRA `(.L_x_75) ;  /* 0x000000000064e947 */ /* 0x000fea0003800000 */
        /* <DEDUP_REMOVED lines=25> */
.L_x_75:
[----:B------:R-:W-:Y:S05]  /*4af0*/  BSYNC.RECONVERGENT B0 ;  /* 0x0000000000007941 */ /* 0x000fea0003800200 */
.L_x_74:
        /* <DEDUP_REMOVED lines=11> */
[C---:B------:R-:W-:Y:S02]  /*4bb0*/  IADD3 R28, P6, PT, R0.reuse, UR10, RZ ;  /* 0x0000000a001c7c10 */ /* 0x040fe4000ffde0ff */
[----:B------:R-:W-:Y:S01]  /*4bc0*/  IADD3 R0, PT, PT, R0, 0x1, RZ ;  /* 0x0000000100007810 */ /* 0x000fe20007ffe0ff */
[----:B------:R5:W3:Y:S02]  /*4bd0*/  LDG.E.U8 R32, desc[UR4][R30.64] ;  /* 0x000000041e207981 */ /* 0x000ae4000c1e1100 */
[----:B------:R-:W-:-:S05]  /*4be0*/  IMAD.X R29, RZ, RZ, UR11, P6 ;  /* 0x0000000bff1d7e24 */ /* 0x000fca000b0e06ff */
[----:B------:R-:W2:Y:S01]  /*4bf0*/  LDG.E.U8 R4, desc[UR4][R28.64] ;  /* 0x000000041c047981 */ /* 0x000ea2000c1e1100 */
[----:B-----5:R-:W-:-:S05]  /*4c00*/  IADD3 R30, P6, PT, R0, UR10, RZ ;  /* 0x0000000a001e7c10 */ /* 0x020fca000ffde0ff */
[----:B------:R-:W-:-:S05]  /*4c10*/  IMAD.X R31, RZ, RZ, UR11, P6 ;  /* 0x0000000bff1f7e24 */ /* 0x000fca000b0e06ff */
[----:B------:R-:W5:Y:S01]  /*4c20*/  LDG.E.U8 R0, desc[UR4][R30.64] ;  /* 0x000000041e007981 */ /* 0x000f62000c1e1100 */
[----:B---3--:R-:W-:Y:S02]  /*4c30*/  IMAD R32, R32, UR8, RZ ;  /* 0x0000000820207c24 */ /* 0x008fe4000f8e02ff */
[----:B--2---:R-:W-:-:S04]  /*4c40*/  IMAD R4, R4, UR8, RZ ;  /* 0x0000000804047c24 */ /* 0x004fc8000f8e02ff */
[----:B------:R-:W4:Y:S08]  /*4c50*/  I2F.F64 R32, R32 ;  /* 0x0000002000207312 */ /* 0x000f300000201c00 */
[----:B------:R-:W2:Y:S01]  /*4c60*/  I2F.F64 R28, R4 ;  /* 0x00000004001c7312 */ /* 0x000ea20000201c00 */
[----:B-----5:R-:W-:-:S07]  /*4c70*/  IMAD R0, R0, UR8, RZ ;  /* 0x0000000800007c24 */ /* 0x020fce000f8e02ff */
[----:B------:R-:W0:Y:S01]  /*4c80*/  I2F.F64 R30, R0 ;  /* 0x00000000001e7312 */ /* 0x000e220000201c00 */
[----:B----4-:R-:W-:Y:S02]  /*4c90*/  DADD R24, R24, R32 ;  /* 0x0000000018187229 */ /* 0x010fe40000000020 */
[----:B--2---:R-:W-:Y:S02]  /*4ca0*/  DADD R20, R20, R28 ;  /* 0x0000000014147229 */ /* 0x004fe4000000001c */
[----:B0-----:R-:W-:-:S11]  /*4cb0*/  DADD R22, R22, R30 ;  /* 0x0000000016167229 */ /* 0x001fd6000000001e */
.L_x_77:
[----:B------:R-:W-:Y:S05]  /*4cc0*/  BSYNC.RECONVERGENT B0 ;  /* 0x0000000000007941 */ /* 0x000fea0003800200 */
.L_x_76:
        /* <DEDUP_REMOVED lines=28> */
.L_x_79:
[----:B------:R-:W-:Y:S05]  /*4e90*/  BSYNC.RECONVERGENT B0 ;  /* 0x0000000000007941 */ /* 0x000fea0003800200 */
.L_x_78:
[----:B------:R-:W-:Y:S01]  /*4ea0*/  ISETP.NE.AND P6, PT, R36, RZ, PT ;  /* 0x000000ff2400720c */ /* 0x000fe20003fc5270 */
        /* <DEDUP_REMOVED lines=11> */
[----:B------:R-:W3:Y:S01]  /*4f60*/  LDG.E.U8 R30, desc[UR4][R30.64] ;  /* 0x000000041e1e7981 */ /* 0x000ee2000c1e1100 */
[----:B------:R-:W-:Y:S01]  /*4f70*/  IADD3 R0, PT, PT, R0, 0x1, RZ ;  /* 0x0000000100007810 */ /* 0x000fe20007ffe0ff */
[----:B------:R-:W-:-:S03]  /*4f80*/  IMAD.X R29, RZ, RZ, UR11, P6 ;  /* 0x0000000bff1d7e24 */ /* 0x000fc6000b0e06ff */
[----:B------:R-:W-:Y:S02]  /*4f90*/  IADD3 R32, P6, PT, R0, UR10, RZ ;  /* 0x0000000a00207c10 */ /* 0x000fe4000ffde0ff */
[----:B------:R-:W5:Y:S03]  /*4fa0*/  LDG.E.U8 R4, desc[UR4][R28.64] ;  /* 0x000000041c047981 */ /* 0x000f66000c1e1100 */
[----:B------:R-:W-:-:S05]  /*4fb0*/  IMAD.X R33, RZ, RZ, UR11, P6 ;  /* 0x0000000bff217e24 */ /* 0x000fca000b0e06ff */
[----:B------:R-:W2:Y:S01]  /*4fc0*/  LDG.E.U8 R32, desc[UR4][R32.64] ;  /* 0x0000000420207981 */ /* 0x000ea2000c1e1100 */
[----:B---3--:R-:W-:-:S04]  /*4fd0*/  IMAD R0, R30, UR8, RZ ;  /* 0x000000081e007c24 */ /* 0x008fc8000f8e02ff */
[----:B------:R-:W4:Y:S01]  /*4fe0*/  I2F.F64 R34, R0 ;  /* 0x0000000000227312 */ /* 0x000f220000201c00 */
[----:B-----5:R-:W-:-:S07]  /*4ff0*/  IMAD R4, R4, UR8, RZ ;  /* 0x0000000804047c24 */ /* 0x020fce000f8e02ff */
[----:B------:R-:W3:Y:S01]  /*5000*/  I2F.F64 R30, R4 ;  /* 0x00000004001e7312 */ /* 0x000ee20000201c00 */
[----:B----4-:R-:W-:Y:S01]  /*5010*/  DADD R24, R24, R34 ;  /* 0x0000000018187229 */ /* 0x010fe20000000022 */
[----:B--2---:R-:W-:-:S06]  /*5020*/  IMAD R34, R32, UR8, RZ ;  /* 0x0000000820227c24 */ /* 0x004fcc000f8e02ff */
[----:B------:R-:W0:Y:S01]  /*5030*/  I2F.F64 R34, R34 ;  /* 0x0000002200227312 */ /* 0x000e220000201c00 */
[----:B---3--:R-:W-:Y:S02]  /*5040*/  DADD R20, R20, R30 ;  /* 0x0000000014147229 */ /* 0x008fe4000000001e */
[----:B0-----:R-:W-:-:S11]  /*5050*/  DADD R22, R22, R34 ;  /* 0x0000000016167229 */ /* 0x001fd60000000022 */
.L_x_81:
[----:B------:R-:W-:Y:S05]  /*5060*/  BSYNC.RECONVERGENT B0 ;  /* 0x0000000000007941 */ /* 0x000fea0003800200 */
.L_x_80:
        /* <DEDUP_REMOVED lines=11> */
[C---:B------:R-:W-:Y:S01]  /*5120*/  IADD3 R28, P6, PT, R0.reuse, UR10, RZ ;  /* 0x0000000a001c7c10 */ /* 0x040fe2000ffde0ff */
[----:B------:R-:W-:Y:S02]  /*5130*/  VIADD R0, R0, 0x1 ;  /* 0x0000000100007836 */ /* 0x000fe40000000000 */
[----:B------:R-:W3:Y:S01]  /*5140*/  LDG.E.U8 R34, desc[UR4][R34.64] ;  /* 0x0000000422227981 */ /* 0x000ee2000c1e1100 */
[----:B------:R-:W-:Y:S02]  /*5150*/  IADD3.X R29, PT, PT, RZ, UR11, RZ, P6, !PT ;  /* 0x0000000bff1d7c10 */ /* 0x000fe4000b7fe4ff */
[----:B------:R-:W-:-:S03]  /*5160*/  IADD3 R32, P6, PT, R0, UR10, RZ ;  /* 0x0000000a00207c10 */ /* 0x000fc6000ffde0ff */
[----:B------:R-:W5:Y:S02]  /*5170*/  LDG.E.U8 R4, desc[UR4][R28.64] ;  /* 0x000000041c047981 */ /* 0x000f64000c1e1100 */
[----:B------:R-:W-:-:S05]  /*5180*/  IMAD.X R33, RZ, RZ, UR11, P6 ;  /* 0x0000000bff217e24 */ /* 0x000fca000b0e06ff */
[----:B------:R-:W2:Y:S01]  /*5190*/  LDG.E.U8 R32, desc[UR4][R32.64] ;  /* 0x0000000420207981 */ /* 0x000ea2000c1e1100 */
[----:B---3--:R-:W-:-:S04]  /*51a0*/  IMAD R0, R34, UR8, RZ ;  /* 0x0000000822007c24 */ /* 0x008fc8000f8e02ff */
[----:B------:R-:W4:Y:S01]  /*51b0*/  I2F.F64 R30, R0 ;  /* 0x00000000001e7312 */ /* 0x000f220000201c00 */
[----:B-----5:R-:W-:Y:S02]  /*51c0*/  IMAD R4, R4, UR8, RZ ;  /* 0x0000000804047c24 */ /* 0x020fe4000f8e02ff */
[----:B--2---:R-:W-:Y:S01]  /*51d0*/  IMAD R34, R32, UR8, RZ ;  /* 0x0000000820227c24 */ /* 0x004fe2000f8e02ff */
[----:B----4-:R-:W-:-:S05]  /*51e0*/  DADD R24, R24, R30 ;  /* 0x0000000018187229 */ /* 0x010fca000000001e */
[----:B------:R-:W0:Y:S08]  /*51f0*/  I2F.F64 R34, R34 ;  /* 0x0000002200227312 */ /* 0x000e300000201c00 */
[----:B------:R-:W2:Y:S01]  /*5200*/  I2F.F64 R30, R4 ;  /* 0x00000004001e7312 */ /* 0x000ea20000201c00 */
[----:B0-----:R-:W-:Y:S02]  /*5210*/  DADD R22, R22, R34 ;  /* 0x0000000016167229 */ /* 0x001fe40000000022 */
[----:B--2---:R-:W-:-:S11]  /*5220*/  DADD R20, R20, R30 ;  /* 0x0000000014147229 */ /* 0x004fd6000000001e */
.L_x_83:
[----:B------:R-:W-:Y:S05]  /*5230*/  BSYNC.RECONVERGENT B0 ;  /* 0x0000000000007941 */ /* 0x000fea0003800200 */
.L_x_82:
[C---:B------:R-:W-:Y:S01]  /*5240*/  IADD3 R0, PT, PT, R3.reuse, 0x1, RZ ;  /* 0x0000000103007810 */ /* 0x040fe20007ffe0ff */
[----:B------:R-:W-:Y:S01]  /*5250*/  BSSY.RECONVERGENT B0, `(.L_x_84) ;  /* 0x000001e000007945 */ /* 0x000fe20003800200 */
[----:B------:R-:W-:Y:S02]  /*5260*/  VIADD R3, R3, 0x2 ;  /* 0x0000000203037836 */ /* 0x000fe40000000000 */
        /* <DEDUP_REMOVED lines=28> */
.L_x_85:
[----:B------:R-:W-:Y:S05]  /*5430*/  BSYNC.RECONVERGENT B0 ;  /* 0x0000000000007941 */ /* 0x000fea0003800200 */
.L_x_84:
[----:B------:R-:W-:Y:S04]  /*5440*/  BSSY.RECONVERGENT B0, `(.L_x_86) ;  /* 0x000001b000007945 */ /* 0x000fe80003800200 */
        /* <DEDUP_REMOVED lines=26> */
.L_x_87:
[----:B------:R-:W-:Y:S05]  /*55f0*/  BSYNC.RECONVERGENT B0 ;  /* 0x0000000000007941 */ /* 0x000fea0003800200 */
.L_x_86:
[----:B------:R-:W-:Y:S01]  /*5600*/  ISETP.GE.U32.AND P0, PT, R3, UR6, PT ;  /* 0x0000000603007c0c */ /* 0x000fe2000bf06070 */
[----:B------:R-:W-:Y:S03]  /*5610*/  BSSY.RECONVERGENT B0, `(.L_x_88) ;  /* 0x000001c000007945 */ /* 0x000fe60003800200 */
[----:B------:R-:W-:Y:S01]  /*5620*/  ISETP.LT.OR P0, PT, R2, RZ, P0 ;  /* 0x000000ff0200720c */ /* 0x000fe20000701670 */
[----:B------:R-:W-:-:S12]  /*5630*/  @!P1 BRA `(.L_x_89) ;  /* 0x0000000000649947 */ /* 0x000fd80003800000 */
[----:B------:R-:W3:Y:S01]  /*5640*/  LDCU UR7, c[0x0][0x398] ;  /* 0x00007300ff0777ac */ /* 0x000ee20008000800 */
[----:B------:R-:W-:Y:S01]  /*5650*/  IADD3 R12, PT, PT, R8, R12, RZ ;  /* 0x0000000c080c7210 */ /* 0x000fe20007ffe0ff */
[----:B------:R-:W5:Y:S04]  /*5660*/  LDCU.64 UR8, c[0x0][0x380] ;  /* 0x00007000ff0877ac */ /* 0x000f680008000a00 */
[----:B---3--:R-:W-:Y:S01]  /*5670*/  IMAD R12, R12, UR7, RZ ;  /* 0x000000070c0c7c24 */ /* 0x008fe2000f8e02ff */
[----:B------:R-:W3:Y:S03]  /*5680*/  LDCU UR7, c[0x3][0xc0] ;  /* 0x00c01800ff0777ac */ /* 0x000ee60008000800 */
[C---:B------:R-:W-:Y:S01]  /*5690*/  VIADD R34, R12.reuse, 0x2 ;  /* 0x000000020c227836 */ /* 0x040fe20000000000 */
[----:B-----5:R-:W-:-:S02]  /*56a0*/  IADD3 R28, P1, PT, R12, UR8, RZ ;  /* 0x000000080c1c7c10 */ /* 0x020fc4000ff3e0ff */
[----:B------:R-:W-:-:S03]  /*56b0*/  IADD3 R12, PT, PT, R12, 0x1, RZ ;  /* 0x000000010c0c7810 */ /* 0x000fc60007ffe0ff */
[----:B------:R-:W-:Y:S01]  /*56c0*/  IMAD.X R29, RZ, RZ, UR9, P1 ;  /* 0x00000009ff1d7e24 */ /* 0x000fe200088e06ff */
[----:B------:R-:W-:Y:S02]  /*56d0*/  IADD3 R36, P6, PT, R12, UR8, RZ ;  /* 0x000000080c247c10 */ /* 0x000fe4000ffde0ff */
[----:B------:R-:W-:Y:S02]  /*56e0*/  IADD3 R34, P1, PT, R34, UR8, RZ ;  /* 0x0000000822227c10 */ /* 0x000fe4000ff3e0ff */
[----:B------:R-:W3:Y:S01]  /*56f0*/  LDG.E.U8 R12, desc[UR4][R28.64] ;  /* 0x000000041c0c7981 */ /* 0x000ee2000c1e1100 */
[----:B0-----:R-:W-:Y:S01]  /*5700*/  IMAD.X R37, RZ, RZ, UR9, P6 ;  /* 0x00000009ff257e24 */ /* 0x001fe2000b0e06ff */
[----:B------:R-:W-:-:S04]  /*5710*/  IADD3.X R35, PT, PT, RZ, UR9, RZ, P1, !PT ;  /* 0x00000009ff237c10 */ /* 0x000fc80008ffe4ff */
[----:B------:R-:W5:Y:S04]  /*5720*/  LDG.E.U8 R32, desc[UR4][R36.64] ;  /* 0x0000000424207981 */ /* 0x000f68000c1e1100 */
[----:B------:R-:W2:Y:S01]  /*5730*/  LDG.E.U8 R30, desc[UR4][R34.64] ;  /* 0x00000004221e7981 */ /* 0x000ea2000c1e1100 */
[----:B---3--:R-:W-:Y:S02]  /*5740*/  IMAD R12, R12, UR7, RZ ;  /* 0x000000070c0c7c24 */ /* 0x008fe4000f8e02ff */
[----:B-----5:R-:W-:Y:S02]  /*5750*/  IMAD R32, R32, UR7, RZ ;  /* 0x0000000720207c24 */ /* 0x020fe4000f8e02ff */
[----:B--2---:R-:W-:Y:S02]  /*5760*/  IMAD R30, R30, UR7, RZ ;  /* 0x000000071e1e7c24 */ /* 0x004fe4000f8e02ff */
[----:B------:R-:W0:Y:S08]  /*5770*/  I2F.F64 R12, R12 ;  /* 0x0000000c000c7312 */ /* 0x000e300000201c00 */
[----:B------:R-:W4:Y:S08]  /*5780*/  I2F.F64 R30, R30 ;  /* 0x0000001e001e7312 */ /* 0x000f300000201c00 */
[----:B------:R-:W2:Y:S01]  /*5790*/  I2F.F64 R32, R32 ;  /* 0x0000002000207312 */ /* 0x000ea20000201c00 */
[----:B0-----:R-:W-:-:S02]  /*57a0*/  DADD R20, R20, R12 ;  /* 0x0000000014147229 */ /* 0x001fc4000000000c */
[----:B----4-:R-:W-:Y:S02]  /*57b0*/  DADD R24, R24, R30 ;  /* 0x0000000018187229 */ /* 0x010fe4000000001e */
[----:B--2---:R-:W-:-:S11]  /*57c0*/  DADD R22, R22, R32 ;  /* 0x0000000016167229 */ /* 0x004fd60000000020 */
.L_x_89:
[----:B------:R-:W-:Y:S05]  /*57d0*/  BSYNC.RECONVERGENT B0 ;  /* 0x0000000000007941 */ /* 0x000fea0003800200 */
.L_x_88:
[----:B------:R-:W-:Y:S04]  /*57e0*/  BSSY.RECONVERGENT B0, `(.L_x_90) ;  /* 0x000001b000007945 */ /* 0x000fe80003800200 */
[----:B------:R-:W-:Y:S05]  /*57f0*/  @!P2 BRA `(.L_x_91) ;  /* 0x000000000064a947 */ /* 0x000fea0003800000 */
        /* <DEDUP_REMOVED lines=12> */
[----:B------:R-:W-:Y:S01]  /*58c0*/  IMAD.X R33, RZ, RZ, UR9, P2 ;  /* 0x00000009ff217e24 */ /* 0x000fe200090e06ff */
[----:B------:R-:W-:-:S04]  /*58d0*/  IADD3.X R31, PT, PT, RZ, UR9, RZ, P1, !PT ;  /* 0x00000009ff1f7c10 */ /* 0x000fc80008ffe4ff */
[----:B------:R-:W5:Y:S04]  /*58e0*/  LDG.E.U8 R28, desc[UR4][R32.64] ;  /* 0x00000004201c7981 */ /* 0x000f68000c1e1100 */
[----:B------:R-:W2:Y:S01]  /*58f0*/  LDG.E.U8 R12, desc[UR4][R30.64] ;  /* 0x000000041e0c7981 */ /* 0x000ea2000c1e1100 */
[----:B---3--:R-:W-:Y:S02]  /*5900*/  IMAD R4, R4, UR7, RZ ;  /* 0x0000000704047c24 */ /* 0x008fe4000f8e02ff */
[----:B-----5:R-:W-:Y:S02]  /*5910*/  IMAD R28, R28, UR7, RZ ;  /* 0x000000071c1c7c24 */ /* 0x020fe4000f8e02ff */
[----:B--2---:R-:W-:Y:S02]  /*5920*/  IMAD R12, R12, UR7, RZ ;  /* 0x000000070c0c7c24 */ /* 0x004fe4000f8e02ff */
[----:B------:R-:W2:Y:S08]  /*5930*/  I2F.F64 R4, R4 ;  /* 0x0000000400047312 */ /* 0x000eb00000201c00 */
[----:B0-----:R-:W4:Y:S08]  /*5940*/  I2F.F64 R12, R12 ;  /* 0x0000000c000c7312 */ /* 0x001f300000201c00 */
[----:B------:R-:W0:Y:S01]  /*5950*/  I2F.F64 R28, R28 ;  /* 0x0000001c001c7312 */ /* 0x000e220000201c00 */
[----:B--2---:R-:W-:-:S02]  /*5960*/  DADD R20, R20, R4 ;  /* 0x0000000014147229 */ /* 0x004fc40000000004 */
[----:B----4-:R-:W-:Y:S02]  /*5970*/  DADD R24, R24, R12 ;  /* 0x0000000018187229 */ /* 0x010fe4000000000c */
[----:B0-----:R-:W-:-:S11]  /*5980*/  DADD R22, R22, R28 ;  /* 0x0000000016167229 */ /* 0x001fd6000000001c */
.L_x_91:
[----:B------:R-:W-:Y:S05]  /*5990*/  BSYNC.RECONVERGENT B0 ;  /* 0x0000000000007941 */ /* 0x000fea0003800200 */
.L_x_90:
        /* <DEDUP_REMOVED lines=22> */
[----:B------:R-:W4:Y:S08]  /*5b00*/  I2F.F64 R4, R4 ;  /* 0x0000000400047312 */ /* 0x000f300000201c00 */
[----:B0-----:R-:W0:Y:S01]  /*5b10*/  I2F.F64 R12, R12 ;  /* 0x0000000c000c7312 */ /* 0x001e220000201c00 */
[----:B--2---:R-:W-:-:S02]  /*5b20*/  DADD R20, R20, R28 ;  /* 0x0000000014147229 */ /* 0x004fc4000000001c */
[----:B----4-:R-:W-:Y:S02]  /*5b30*/  DADD R24, R24, R4 ;  /* 0x0000000018187229 */ /* 0x010fe40000000004 */
[----:B0-----:R-:W-:-:S11]  /*5b40*/  DADD R22, R22, R12 ;  /* 0x0000000016167229 */ /* 0x001fd6000000000c */
.L_x_93:
[----:B------:R-:W-:Y:S05]  /*5b50*/  BSYNC.RECONVERGENT B0 ;  /* 0x0000000000007941 */ /* 0x000fea0003800200 */
.L_x_92:
[----:B------:R-:W-:Y:S04]  /*5b60*/  BSSY.RECONVERGENT B0, `(.L_x_94) ;  /* 0x000001b000007945 */ /* 0x000fe80003800200 */
[----:B------:R-:W-:Y:S05]  /*5b70*/  @P0 BRA `(.L_x_95) ;  /* 0x0000000000640947 */ /* 0x000fea0003800000 */
        /* <DEDUP_REMOVED lines=25> */
.L_x_95:
[----:B------:R-:W-:Y:S05]  /*5d10*/  BSYNC.RECONVERGENT B0 ;  /* 0x0000000000007941 */ /* 0x000fea0003800200 */
.L_x_94:
        /* <DEDUP_REMOVED lines=21> */
[----:B0-----:R-:W0:Y:S08]  /*5e70*/  I2F.F64 R12, R12 ;  /* 0x0000000c000c7312 */ /* 0x001e300000201c00 */
[----:B------:R-:W4:Y:S08]  /*5e80*/  I2F.F64 R4, R4 ;  /* 0x0000000400047312 */ /* 0x000f300000201c00 */
[----:B------:R-:W2:Y:S01]  /*5e90*/  I2F.F64 R6, R6 ;  /* 0x0000000600067312 */ /* 0x000ea20000201c00 */
[----:B0-----:R-:W-:-:S02]  /*5ea0*/  DADD R20, R20, R12 ;  /* 0x0000000014147229 */ /* 0x001fc4000000000c */
[----:B----4-:R-:W-:Y:S02]  /*5eb0*/  DADD R24, R24, R4 ;  /* 0x0000000018187229 */ /* 0x010fe40000000004 */
[----:B--2---:R-:W-:-:S11]  /*5ec0*/  DADD R22, R22, R6 ;  /* 0x0000000016167229 */ /* 0x004fd60000000006 */
.L_x_97:
[----:B------:R-:W-:Y:S05]  /*5ed0*/  BSYNC.RECONVERGENT B0 ;  /* 0x0000000000007941 */ /* 0x000fea0003800200 */
.L_x_96:
        /* <DEDUP_REMOVED lines=27> */
.L_x_99:
[----:B------:R-:W-:Y:S05]  /*6090*/  BSYNC.RECONVERGENT B0 ;  /* 0x0000000000007941 */ /* 0x000fea0003800200 */
.L_x_98:
[----:B----4-:R-:W-:Y:S01]  /*60a0*/  DMUL R24, R24, R24 ;  /* 0x0000001818187228 */ /* 0x010fe20000000000 */
[----:B------:R-:W-:Y:S01]  /*60b0*/  IMAD.MOV.U32 R8, RZ, RZ, 0x0 ;  /* 0x00000000ff087424 */ /* 0x000fe200078e00ff */
[----:B------:R-:W-:Y:S01]  /*60c0*/  MOV R9, 0x3fd80000 ;  /* 0x3fd8000000097802 */ /* 0x000fe20000000f00 */
[----:B------:R-:W-:Y:S01]  /*60d0*/  DMUL R20, R20, R20 ;  /* 0x0000001414147228 */ /* 0x000fe20000000000 */
[----:B------:R-:W-:Y:S01]  /*60e0*/  BSSY.RECONVERGENT B0, `(.L_x_100) ;  /* 0x000001b000007945 */ /* 0x000fe20003800200 */
[----:B0-----:R-:W-:-:S03]  /*60f0*/  DMUL R22, R22, R22 ;  /* 0x0000001616167228 */ /* 0x001fc60000000000 */
[----:B-1----:R-:W-:-:S03]  /*6100*/  DFMA R18, R18, R18, R24 ;  /* 0x000000121212722b */ /* 0x002fc60000000018 */
[----:B------:R-:W-:Y:S02]  /*6110*/  DFMA R14, R14, R14, R20 ;  /* 0x0000000e0e0e722b */ /* 0x000fe40000000014 */
[----:B--2---:R-:W-:Y:S01]  /*6120*/  DFMA R16, R16, R16, R22 ;  /* 0x000000101010722b */ /* 0x004fe20000000016 */
[----:B------:R-:W0:Y:S04]  /*6130*/  MUFU.RSQ64H R5, R19 ;  /* 0x0000001300057308 */ /* 0x000e280000001c00 */
[----:B------:R-:W-:-:S04]  /*6140*/  IADD3 R4, PT, PT, R19, -0x3500000, RZ ;  /* 0xfcb0000013047810 */ /* 0x000fc80007ffe0ff */
[----:B------:R-:W-:Y:S02]  /*6150*/  ISETP.GE.U32.AND P0, PT, R4, 0x7ca00000, PT ;  /* 0x7ca000000400780c */ /* 0x000fe40003f06070 */
[----:B0-----:R-:W-:-:S08]  /*6160*/  DMUL R6, R4, R4 ;  /* 0x0000000404067228 */ /* 0x001fd00000000000 */
[----:B------:R-:W-:-:S08]  /*6170*/  DFMA R6, R18, -R6, 1 ;  /* 0x3ff000001206742b */ /* 0x000fd00000000806 */
[----:B------:R-:W-:Y:S02]  /*6180*/  DFMA R8, R6, R8, 0.5 ;  /* 0x3fe000000608742b */ /* 0x000fe40000000008 */
[----:B------:R-:W-:-:S08]  /*6190*/  DMUL R6, R4, R6 ;  /* 0x0000000604067228 */ /* 0x000fd00000000000 */
[----:B------:R-:W-:-:S08]  /*61a0*/  DFMA R24, R8, R6, R4 ;  /* 0x000000060818722b */ /* 0x000fd00000000004 */
[----:B------:R-:W-:Y:S02]  /*61b0*/  DMUL R6, R18, R24 ;  /* 0x0000001812067228 */ /* 0x000fe40000000000 */
[----:B------:R-:W-:Y:S01]  /*61c0*/  VIADD R9, R25, 0xfff00000 ;  /* 0xfff0000019097836 */ /* 0x000fe20000000000 */
[----:B------:R-:W-:-:S05]  /*61d0*/  MOV R8, R24 ;  /* 0x0000001800087202 */ /* 0x000fca0000000f00 */
[----:B------:R-:W-:-:S08]  /*61e0*/  DFMA R12, R6, -R6, R18 ;  /* 0x80000006060c722b */ /* 0x000fd00000000012 */
[----:B------:R-:W-:Y:S01]  /*61f0*/  DFMA R20, R12, R8, R6 ;  /* 0x000000080c14722b */ /* 0x000fe20000000006 */
[----:B------:R-:W-:Y:S10]  /*6200*/  @!P0 BRA `(.L_x_101) ;  /* 0x0000000000208947 */ /* 0x000ff40003800000 */
[----:B------:R-:W-:Y:S01]  /*6210*/  MOV R10, R6 ;  /* 0x00000006000a7202 */ /* 0x000fe20000000f00 */
[----:B------:R-:W-:Y:S01]  /*6220*/  IMAD.MOV.U32 R0, RZ, RZ, R24 ;  /* 0x000000ffff007224 */ /* 0x000fe200078e0018 */
[----:B------:R-:W-:Y:S01]  /*6230*/  MOV R21, R9 ;  /* 0x0000000900157202 */ /* 0x000fe20000000f00 */
[----:B------:R-:W-:Y:S01]  /*6240*/  IMAD.MOV.U32 R3, RZ, RZ, R4 ;  /* 0x000000ffff037224 */ /* 0x000fe200078e0004 */
[----:B------:R-:W-:-:S07]  /*6250*/  MOV R6, 0x6270 ;  /* 0x0000627000067802 */ /* 0x000fce0000000f00 */
[----:B------:R-:W-:Y:S05]  /*6260*/  CALL.REL.NOINC `($__internal_0_$__cuda_sm20_dsqrt_rn_f64_mediumpath_v1) ;  /* 0x0000000400707944 */ /* 0x000fea0003c00000 */
[----:B------:R-:W-:Y:S01]  /*6270*/  IMAD.MOV.U32 R20, RZ, RZ, R12 ;  /* 0x000000ffff147224 */ /* 0x000fe200078e000c */
[----:B------:R-:W-:-:S07]  /*6280*/  MOV R21, R13 ;  /* 0x0000000d00157202 */ /* 0x000fce0000000f00 */
.L_x_101:
[----:B------:R-:W-:Y:S05]  /*6290*/  BSYNC.RECONVERGENT B0 ;  /* 0x0000000000007941 */ /* 0x000fea0003800200 */
.L_x_100:
[----:B------:R-:W0:Y:S01]  /*62a0*/  MUFU.RSQ64H R7, R17 ;  /* 0x0000001100077308 */ /* 0x000e220000001c00 */
[----:B------:R-:W-:Y:S01]  /*62b0*/  VIADD R6, R17, 0xfcb00000 ;  /* 0xfcb0000011067836 */ /* 0x000fe20000000000 */
[----:B------:R-:W-:Y:S01]  /*62c0*/  MOV R8, 0x0 ;  /* 0x0000000000087802 */ /* 0x000fe20000000f00 */
[----:B------:R-:W-:Y:S01]  /*62d0*/  IMAD.MOV.U32 R9, RZ, RZ, 0x3fd80000 ;  /* 0x3fd80000ff097424 */ /* 0x000fe200078e00ff */
[----:B------:R-:W-:Y:S02]  /*62e0*/  BSSY.RECONVERGENT B0, `(.L_x_102) ;  /* 0x0000019000007945 */ /* 0x000fe40003800200 */
[----:B------:R-:W-:Y:S01]  /*62f0*/  ISETP.GE.U32.AND P0, PT, R6, 0x7ca00000, PT ;  /* 0x7ca000000600780c */ /* 0x000fe20003f06070 */
[----:B0-----:R-:W-:-:S08]  /*6300*/  DMUL R4, R6, R6 ;  /* 0x0000000606047228 */ /* 0x001fd00000000000 */
[----:B------:R-:W-:-:S08]  /*6310*/  DFMA R4, R16, -R4, 1 ;  /* 0x3ff000001004742b */ /* 0x000fd00000000804 */
[----:B------:R-:W-:Y:S02]  /*6320*/  DFMA R8, R4, R8, 0.5 ;  /* 0x3fe000000408742b */ /* 0x000fe40000000008 */
[----:B------:R-:W-:-:S08]  /*6330*/  DMUL R4, R6, R4 ;  /* 0x0000000406047228 */ /* 0x000fd00000000000 */
[----:B------:R-:W-:Y:S02]  /*6340*/  DFMA R18, R8, R4, R6 ;  /* 0x000000040812722b */ /* 0x000fe40000000006 */
[----:B------:R-:W-:-:S06]  /*6350*/  DMUL R4, R20, 0.125 ;  /* 0x3fc0000014047828 */ /* 0x000fcc0000000000 */
[----:B------:R-:W-:Y:S02]  /*6360*/  DMUL R22, R16, R18 ;  /* 0x0000001210167228 */ /* 0x000fe40000000000 */
[----:B------:R-:W-:Y:S01]  /*6370*/  IADD3 R9, PT, PT, R19, -0x100000, RZ ;  /* 0xfff0000013097810 */ /* 0x000fe20007ffe0ff */
[----:B------:R-:W-:-:S05]  /*6380*/  IMAD.MOV.U32 R8, RZ, RZ, R18 ;  /* 0x000000ffff087224 */ /* 0x000fca00078e0012 */
[----:B------:R-:W-:-:S08]  /*6390*/  DFMA R24, R22, -R22, R16 ;  /* 0x800000161618722b */ /* 0x000fd00000000010 */
[----:B------:R-:W-:Y:S01]  /*63a0*/  DFMA R12, R24, R8, R22 ;  /* 0x00000008180c722b */ /* 0x000fe20000000016 */
[----:B------:R-:W-:Y:S10]  /*63b0*/  @!P0 BRA `(.L_x_103) ;  /* 0x00000000002c8947 */ /* 0x000ff40003800000 */
[----:B------:R-:W-:Y:S01]  /*63c0*/  MOV R0, R18 ;  /* 0x0000001200007202 */ /* 0x000fe20000000f00 */
[----:B------:R-:W-:Y:S01]  /*63d0*/  IMAD.MOV.U32 R3, RZ, RZ, R6 ;  /* 0x000000ffff037224 */ /* 0x000fe200078e0006 */
[----:B------:R-:W-:Y:S01]  /*63e0*/  MOV R19, R17 ;  /* 0x0000001100137202 */ /* 0x000fe20000000f00 */
[----:B------:R-:W-:Y:S01]  /*63f0*/  IMAD.MOV.U32 R18, RZ, RZ, R16 ;  /* 0x000000ffff127224 */ /* 0x000fe200078e0010 */
[----:B------:R-:W-:Y:S01]  /*6400*/  MOV R13, R25 ;  /* 0x00000019000d7202 */ /* 0x000fe20000000f00 */
[----:B------:R-:W-:Y:S01]  /*6410*/  IMAD.MOV.U32 R12, RZ, RZ, R24 ;  /* 0x000000ffff0c7224 */ /* 0x000fe200078e0018 */
[----:B------:R-:W-:Y:S01]  /*6420*/  MOV R7, R23 ;  /* 0x0000001700077202 */ /* 0x000fe20000000f00 */
[----:B------:R-:W-:Y:S01]  /*6430*/  IMAD.MOV.U32 R10, RZ, RZ, R22 ;  /* 0x000000ffff0a7224 */ /* 0x000fe200078e0016 */
[----:B------:R-:W-:Y:S02]  /*6440*/  MOV R21, R9 ;  /* 0x0000000900157202 */ /* 0x000fe40000000f00 */
[----:B------:R-:W-:-:S07]  /*6450*/  MOV R6, 0x6470 ;  /* 0x0000647000067802 */ /* 0x000fce0000000f00 */
[----:B------:R-:W-:Y:S05]  /*6460*/  CALL.REL.NOINC `($__internal_0_$__cuda_sm20_dsqrt_rn_f64_mediumpath_v1) ;  /* 0x0000000000f07944 */ /* 0x000fea0003c00000 */
.L_x_103:
[----:B------:R-:W-:Y:S05]  /*6470*/  BSYNC.RECONVERGENT B0 ;  /* 0x0000000000007941 */ /* 0x000fea0003800200 */
.L_x_102:
        /* <DEDUP_REMOVED lines=29> */
.L_x_105:
[----:B------:R-:W-:Y:S05]  /*6650*/  BSYNC.RECONVERGENT B0 ;  /* 0x0000000000007941 */ /* 0x000fea0003800200 */
.L_x_104:
[----:B------:R-:W-:Y:S01]  /*6660*/  DSETP.GT.AND P0, PT, R4, 255, PT ;  /* 0x406fe0000400742a */ /* 0x000fe20003f04000 */
[----:B------:R-:W0:Y:S01]  /*6670*/  LDCU UR8, c[0x0][0x398] ;  /* 0x00007300ff0877ac */ /* 0x000e220008000800 */
[----:B------:R-:W-:Y:S01]  /*6680*/  DMUL R12, R12, 0.125 ;  /* 0x3fc000000c0c7828 */ /* 0x000fe20000000000 */
[----:B------:R-:W-:Y:S01]  /*6690*/  IMAD.IADD R2, R2, 0x1, R11 ;  /* 0x0000000102027824 */ /* 0x000fe200078e020b */
[----:B------:R-:W1:Y:S02]  /*66a0*/  LDCU.64 UR6, c[0x0][0x388] ;  /* 0x00007100ff0677ac */ /* 0x000e640008000a00 */
[----:B------:R-:W-:Y:S02]  /*66b0*/  FSEL R4, R4, RZ, !P0 ;  /* 0x000000ff04047208 */ /* 0x000fe40004000000 */
[----:B------:R-:W-:Y:S01]  /*66c0*/  FSEL R5, R5, 3.748046875, !P0 ;  /* 0x406fe00005057808 */ /* 0x000fe20004000000 */
[----:B------:R-:W-:-:S03]  /*66d0*/  DSETP.GT.AND P0, PT, R8, 255, PT ;  /* 0x406fe0000800742a */ /* 0x000fc60003f04000 */
[----:B------:R2:W3:Y:S03]  /*66e0*/  F2I.U32.F64.TRUNC R15, R4 ;  /* 0x00000004000f7311 */ /* 0x0004e6000030d000 */
[----:B------:R-:W-:Y:S02]  /*66f0*/  FSEL R6, R8, RZ, !P0 ;  /* 0x000000ff08067208 */ /* 0x000fe40004000000 */
[----:B------:R-:W-:Y:S01]  /*6700*/  FSEL R7, R9, 3.748046875, !P0 ;  /* 0x406fe00009077808 */ /* 0x000fe20004000000 */
[----:B------:R-:W-:Y:S01]  /*6710*/  DSETP.GT.AND P0, PT, R12, 255, PT ;  /* 0x406fe0000c00742a */ /* 0x000fe20003f04000 */
[----:B0-----:R-:W-:-:S04]  /*6720*/  IMAD R10, R2, UR8, RZ ;  /* 0x00000008020a7c24 */ /* 0x001fc8000f8e02ff */
[----:B------:R-:W0:Y:S01]  /*6730*/  F2I.U32.F64.TRUNC R7, R6 ;  /* 0x0000000600077311 */ /* 0x000e22000030d000 */
[----:B------:R-:W-:Y:S01]  /*6740*/  FSEL R3, R13, 3.748046875, !P0 ;  /* 0x406fe0000d037808 */ /* 0x000fe20004000000 */
[----:B------:R-:W-:Y:S01]  /*6750*/  VIADD R8, R10, 0x1 ;  /* 0x000000010a087836 */ /* 0x000fe20000000000 */
[----:B------:R-:W-:Y:S02]  /*6760*/  FSEL R2, R12, RZ, !P0 ;  /* 0x000000ff0c027208 */ /* 0x000fe40004000000 */
[C---:B------:R-:W-:Y:S02]  /*6770*/  IADD3 R0, PT, PT, R10.reuse, 0x2, RZ ;  /* 0x000000020a007810 */ /* 0x040fe40007ffe0ff */
[----:B-1----:R-:W-:Y:S01]  /*6780*/  IADD3 R10, P2, PT, R10, UR6, RZ ;  /* 0x000000060a0a7c10 */ /* 0x002fe2000ff5e0ff */
[----:B------:R-:W1:Y:S01]  /*6790*/  F2I.U32.F64.TRUNC R3, R2 ;  /* 0x0000000200037311 */ /* 0x000e62000030d000 */
[----:B--2---:R-:W-:Y:S02]  /*67a0*/  IADD3 R4, P0, PT, R0, UR6, RZ ;  /* 0x0000000600047c10 */ /* 0x004fe4000ff1e0ff */
[----:B------:R-:W-:Y:S01]  /*67b0*/  IADD3 R8, P1, PT, R8, UR6, RZ ;  /* 0x0000000608087c10 */ /* 0x000fe2000ff3e0ff */
[----:B------:R-:W-:Y:S01]  /*67c0*/  IMAD.X R11, RZ, RZ, UR7, P2 ;  /* 0x00000007ff0b7e24 */ /* 0x000fe200090e06ff */
[----:B------:R-:W-:-:S02]  /*67d0*/  IADD3.X R5, PT, PT, RZ, UR7, RZ, P0, !PT ;  /* 0x00000007ff057c10 */ /* 0x000fc400087fe4ff */
[----:B------:R-:W-:-:S03]  /*67e0*/  IADD3.X R9, PT, PT, RZ, UR7, RZ, P1, !PT ;  /* 0x00000007ff097c10 */ /* 0x000fc60008ffe4ff */
[----:B---3--:R-:W-:Y:S04]  /*67f0*/  STG.E.U8 desc[UR4][R4.64], R15 ;  /* 0x0000000f04007986 */ /* 0x008fe8000c101104 */
[----:B0-----:R-:W-:Y:S04]  /*6800*/  STG.E.U8 desc[UR4][R8.64], R7 ;  /* 0x0000000708007986 */ /* 0x001fe8000c101104 */
[----:B-1----:R-:W-:Y:S01]  /*6810*/  STG.E.U8 desc[UR4][R10.64], R3 ;  /* 0x000000030a007986 */ /* 0x002fe2000c101104 */
[----:B------:R-:W-:Y:S05]  /*6820*/  EXIT ;  /* 0x000000000000794d */ /* 0x000fea0003800000 */
        .weak           $__internal_0_$__cuda_sm20_dsqrt_rn_f64_mediumpath_v1
        .type           $__internal_0_$__cuda_sm20_dsqrt_rn_f64_mediumpath_v1,@function
        .size           $__internal_0_$__cuda_sm20_dsqrt_rn_f64_mediumpath_v1,(.L_x_111 - $__internal_0_$__cuda_sm20_dsqrt_rn_f64_mediumpath_v1)
$__internal_0_$__cuda_sm20_dsqrt_rn_f64_mediumpath_v1:
[----:B------:R-:W-:Y:S01]  /*6830*/  ISETP.GE.U32.AND P0, PT, R3, -0x3400000, PT ;  /* 0xfcc000000300780c */ /* 0x000fe20003f06070 */
[----:B------:R-:W-:Y:S01]  /*6840*/  BSSY.RECONVERGENT B1, `(.L_x_106) ;  /* 0x0000026000017945 */ /* 0x000fe20003800200 */
[----:B------:R-:W-:Y:S01]  /*6850*/  IMAD.MOV.U32 R20, RZ, RZ, R0 ;  /* 0x000000ffff147224 */ /* 0x000fe200078e0000 */
[----:B------:R-:W-:Y:S01]  /*6860*/  MOV R22, R10 ;  /* 0x0000000a00167202 */ /* 0x000fe20000000f00 */
[----:B------:R-:W-:-:S09]  /*6870*/  IMAD.MOV.U32 R23, RZ, RZ, R7 ;  /* 0x000000ffff177224 */ /* 0x000fd200078e0007 */
[----:B------:R-:W-:Y:S05]  /*6880*/  @!P0 BRA `(.L_x_107) ;  /* 0x0000000000208947 */ /* 0x000fea0003800000 */
[----:B------:R-:W-:-:S10]  /*6890*/  DFMA.RM R12, R12, R20, R22 ;  /* 0x000000140c0c722b */ /* 0x000fd40000004016 */
[----:B------:R-:W-:-:S04]  /*68a0*/  IADD3 R20, P0, PT, R12, 0x1, RZ ;  /* 0x000000010c147810 */ /* 0x000fc80007f1e0ff */
[----:B------:R-:W-:-:S06]  /*68b0*/  IADD3.X R21, PT, PT, RZ, R13, RZ, P0, !PT ;  /* 0x0000000dff157210 */ /* 0x000fcc00007fe4ff */
[----:B------:R-:W-:-:S08]  /*68c0*/  DFMA.RP R18, -R12, R20, R18 ;  /* 0x000000140c12722b */ /* 0x000fd00000008112 */
[----:B------:R-:W-:-:S06]  /*68d0*/  DSETP.GT.AND P0, PT, R18, RZ, PT ;  /* 0x000000ff1200722a */ /* 0x000fcc0003f04000 */
[----:B------:R-:W-:Y:S02]  /*68e0*/  FSEL R12, R20, R12, P0 ;  /* 0x0000000c140c7208 */ /* 0x000fe40000000000 */
[----:B------:R-:W-:Y:S01]  /*68f0*/  FSEL R13, R21, R13, P0 ;  /* 0x0000000d150d7208 */ /* 0x000fe20000000000 */
[----:B------:R-:W-:Y:S06]  /*6900*/  BRA `(.L_x_108) ;  /* 0x0000000000647947 */ /* 0x000fec0003800000 */
.L_x_107:
[----:B------:R-:W-:-:S14]  /*6910*/  DSETP.NE.AND P0, PT, R18, RZ, PT ;  /* 0x000000ff1200722a */ /* 0x000fdc0003f05000 */
[----:B------:R-:W-:Y:S05]  /*6920*/  @!P0 BRA `(.L_x_109) ;  /* 0x0000000000588947 */ /* 0x000fea0003800000 */
[----:B------:R-:W-:-:S13]  /*6930*/  ISETP.GE.AND P0, PT, R19, RZ, PT ;  /* 0x000000ff1300720c */ /* 0x000fda0003f06270 */
[----:B------:R-:W-:Y:S01]  /*6940*/  @!P0 IMAD.MOV.U32 R12, RZ, RZ, 0x0 ;  /* 0x00000000ff0c8424 */ /* 0x000fe200078e00ff */
[----:B------:R-:W-:Y:S01]  /*6950*/  @!P0 MOV R13, 0xfff80000 ;  /* 0xfff80000000d8802 */ /* 0x000fe20000000f00 */
[----:B------:R-:W-:Y:S06]  /*6960*/  @!P0 BRA `(.L_x_108) ;  /* 0x00000000004c8947 */ /* 0x000fec0003800000 */
[----:B------:R-:W-:-:S13]  /*6970*/  ISETP.GT.AND P0, PT, R19, 0x7fefffff, PT ;  /* 0x7fefffff1300780c */ /* 0x000fda0003f04270 */
[----:B------:R-:W-:Y:S05]  /*6980*/  @P0 BRA `(.L_x_109) ;  /* 0x0000000000400947 */ /* 0x000fea0003800000 */
[----:B------:R-:W-:Y:S01]  /*6990*/  DMUL R18, R18, 8.11296384146066816958e+31 ;  /* 0x4690000012127828 */ /* 0x000fe20000000000 */
[----:B------:R-:W-:Y:S01]  /*69a0*/  IMAD.MOV.U32 R12, RZ, RZ, RZ ;  /* 0x000000ffff0c7224 */ /* 0x000fe200078e00ff */
[----:B------:R-:W-:Y:S01]  /*69b0*/  MOV R22, 0x0 ;  /* 0x0000000000167802 */ /* 0x000fe20000000f00 */
[----:B------:R-:W-:-:S03]  /*69c0*/  IMAD.MOV.U32 R23, RZ, RZ, 0x3fd80000 ;  /* 0x3fd80000ff177424 */ /* 0x000fc600078e00ff */
[----:B------:R-:W0:Y:S02]  /*69d0*/  MUFU.RSQ64H R13, R19 ;  /* 0x00000013000d7308 */ /* 0x000e240000001c00 */
[----:B0-----:R-:W-:-:S08]  /*69e0*/  DMUL R20, R12, R12 ;  /* 0x0000000c0c147228 */ /* 0x001fd00000000000 */
[----:B------:R-:W-:-:S08]  /*69f0*/  DFMA R20, R18, -R20, 1 ;  /* 0x3ff000001214742b */ /* 0x000fd00000000814 */
[----:B------:R-:W-:Y:S02]  /*6a00*/  DFMA R22, R20, R22, 0.5 ;  /* 0x3fe000001416742b */ /* 0x000fe40000000016 */
[----:B------:R-:W-:-:S08]  /*6a10*/  DMUL R20, R12, R20 ;  /* 0x000000140c147228 */ /* 0x000fd00000000000 */
[----:B------:R-:W-:-:S08]  /*6a20*/  DFMA R20, R22, R20, R12 ;  /* 0x000000141614722b */ /* 0x000fd0000000000c */
[----:B------:R-:W-:Y:S02]  /*6a30*/  DMUL R12, R18, R20 ;  /* 0x00000014120c7228 */ /* 0x000fe40000000000 */
[----:B------:R-:W-:-:S06]  /*6a40*/  IADD3 R21, PT, PT, R21, -0x100000, RZ ;  /* 0xfff0000015157810 */ /* 0x000fcc0007ffe0ff */
[----:B------:R-:W-:-:S08]  /*6a50*/  DFMA R22, R12, -R12, R18 ;  /* 0x8000000c0c16722b */ /* 0x000fd00000000012 */
[----:B------:R-:W-:-:S10]  /*6a60*/  DFMA R12, R20, R22, R12 ;  /* 0x00000016140c722b */ /* 0x000fd4000000000c */
[----:B------:R-:W-:Y:S01]  /*6a70*/  VIADD R13, R13, 0xfcb00000 ;  /* 0xfcb000000d0d7836 */ /* 0x000fe20000000000 */
[----:B------:R-:W-:Y:S06]  /*6a80*/  BRA `(.L_x_108) ;  /* 0x0000000000047947 */ /* 0x000fec0003800000 */
.L_x_109:
[----:B------:R-:W-:-:S11]  /*6a90*/  DADD R12, R18, R18 ;  /* 0x00000000120c7229 */ /* 0x000fd60000000012 */
.L_x_108:
[----:B------:R-:W-:Y:S05]  /*6aa0*/  BSYNC.RECONVERGENT B1 ;  /* 0x0000000000017941 */ /* 0x000fea0003800200 */
.L_x_106:
[----:B------:R-:W-:-:S04]  /*6ab0*/  MOV R7, 0x0 ;  /* 0x0000000000077802 */ /* 0x000fc80000000f00 */
[----:B------:R-:W-:Y:S05]  /*6ac0*/  RET.REL.NODEC R6 `(_Z5sobelPhS_jjj) ;  /* 0xffffff94064c7950 */ /* 0x000fea0003c3ffff */
.L_x_110:
[----:B------:R-:W-:-:S00]  /*6ad0*/  BRA `(.L_x_110) ;  /* 0xfffffffc00fc7947 */ /* 0x000fc0000383ffff */
[----:B------:R-:W-:-:S00]  /*6ae0*/  NOP ;  /* 0x0000000000007918 */ /* 0x000fc00000000000 */
        /* <DEDUP_REMOVED lines=9> */
.L_x_111:


//--------------------- .nv.shared.reserved.0     --------------------------
	.section	.nv.shared.reserved.0,"aw",@nobits
	.weak		__nv_reservedSMEM_offset_0_alias
	.size		__nv_reservedSMEM_offset_0_alias, 0, 64
	.other		__nv_reservedSMEM_offset_0_alias,@"STO_CUDA_RESERVED_SHARED STV_DEFAULT"
__nv_reservedSMEM_offset_0_alias:
	.zero		0
	.zero		64


//--------------------- .nv.constant0._Z5sobelPhS_jjj --------------------------
	.section	.nv.constant0._Z5sobelPhS_jjj,"a",@progbits
	.sectionflags	@""
	.align	4
.nv.constant0._Z5sobelPhS_jjj:
	.zero		924


//--------------------- SYMBOLS --------------------------

	.type		.nv.reservedSmem.offset0,@object
	.size		.nv.reservedSmem.offset0,0x4
